// auto-generated by cutlass_sweep.gemm — config: {"arch": "sm_90", "cluster_m": 1, "cluster_n": 1, "dtype": "int8", "dtype_b": "int8", "layout": "nt", "stages": 0, "tile_k": 256, "tile_m": 192, "tile_n": 160}
#include "cutlass/cutlass.h"
#include "cutlass/gemm/collective/collective_builder.hpp"
#include "cutlass/gemm/device/gemm_universal_adapter.h"
#include "cutlass/gemm/kernel/gemm_universal.hpp"
#include "cutlass/epilogue/collective/collective_builder.hpp"

using ElemA = int8_t;
using ElemB = int8_t;
using ElemCD = int8_t;
using Acc  = int32_t;
using TileShape    = cute::Shape<cute::_192, cute::_160, cute::_256>;
using ClusterShape = cute::Shape<cute::_1, cute::_1, cute::_1>;

using CollectiveEpilogue = typename cutlass::epilogue::collective::CollectiveBuilder<
    cutlass::arch::Sm90, cutlass::arch::OpClassTensorOp,
    TileShape, ClusterShape,
    cutlass::epilogue::collective::EpilogueTileAuto,
    Acc, Acc,
    ElemCD, cutlass::layout::RowMajor, 128 / cutlass::sizeof_bits<ElemCD>::value,
    ElemCD, cutlass::layout::RowMajor, 128 / cutlass::sizeof_bits<ElemCD>::value,
    cutlass::epilogue::collective::EpilogueScheduleAuto
  >::CollectiveOp;

using CollectiveMainloop = typename cutlass::gemm::collective::CollectiveBuilder<
    cutlass::arch::Sm90, cutlass::arch::OpClassTensorOp,
    ElemA, cutlass::layout::RowMajor, 128 / cutlass::sizeof_bits<ElemA>::value,
    ElemB, cutlass::layout::ColumnMajor, 128 / cutlass::sizeof_bits<ElemB>::value,
    Acc,
    TileShape, ClusterShape,
    cutlass::gemm::collective::StageCountAutoCarveout<static_cast<int>(sizeof(typename CollectiveEpilogue::SharedStorage))>,
    cutlass::gemm::collective::KernelScheduleAuto
  >::CollectiveOp;

using GemmKernel = cutlass::gemm::kernel::GemmUniversal<
    cute::Shape<int,int,int,int>,
    CollectiveMainloop,
    CollectiveEpilogue
>;
using Gemm = cutlass::gemm::device::GemmUniversalAdapter<GemmKernel>;

// Force the device kernel symbol into the cubin without needing a host main.
auto* _anchor = &cutlass::device_kernel<GemmKernel>;


// ===== COMPILED SASS (sm_90a) =====

	.target	sm_90a

	.elftype	@"ET_EXEC"


//--------------------- .note.nv.tkinfo           --------------------------
	.section	.note.nv.tkinfo,"",@"SHT_NOTE"
	.sectionflags	@"SHF_NOTE_NV_TKINFO"
	.tkinfo
        /*0018*/ 	.word	0x00000002
        /*0030*/ 	.string	""
        /*0030*/ 	.string	"ptxas"
        /*0030*/ 	.string	"Cuda compilation tools, release 13.0, V13.0.88"
        /*0030*/ 	.string	"Build cuda_13.0.r13.0/compiler.36424714_0"
        /*0030*/ 	.string	"-arch sm_90a -m 64 "



//--------------------- .note.nv.cuinfo           --------------------------
	.section	.note.nv.cuinfo,"",@"SHT_NOTE"
	.sectionflags	@"SHF_NOTE_NV_CUINFO"
        /*0018*/ 	.short	0x0002
        /*001a*/ 	.short	0x005a
        /*001c*/ 	.short	0x0082
	.zero		2


//--------------------- .nv.info                  --------------------------
	.section	.nv.info,"",@"SHT_CUDA_INFO"
	.align	4


	//----- nvinfo : EIATTR_REGCOUNT
	.align		4
        /*0000*/ 	.byte	0x04, 0x2f
        /*0002*/ 	.short	(.L_15 - .L_14)
	.align		4
.L_14:
        /*0004*/ 	.word	index@(_ZN7cutlass13device_kernelINS_4gemm6kernel13GemmUniversalIN4cute5tupleIJiiiiEEENS1_10collective13CollectiveMmaINS1_34MainloopSm90TmaGmmaWarpSpecializedILi2ENS5_IJNS4_1CILi1EEESB_SB_EEENS1_35KernelTmaWarpSpecializedCooperativeEEENS5_IJNSA_ILi192EEENSA_ILi160EEENSA_ILi256EEEEEEaNS5_IJlSB_lEEEaSJ_NS4_8TiledMMAINS4_8MMA_AtomIJNS4_4SM904GMMA26MMA_64x32x32_S32S8S8_SS_TNEEEENS4_6LayoutINS5_IJNSA_ILi2EEESB_SB_EEENS5_IJSB_NSA_ILi0EEEST_EEEEENS5_IJNS4_10UnderscoreESW_SW_EEEEENS4_13SM90_TMA_LOADENS4_14ComposedLayoutINS4_7SwizzleILi3ELi4ELi3EEENS4_18smem_ptr_flag_bitsILi8EEENSQ_INS5_IJNSA_ILi8EEENSA_ILi128EEEEEENS5_IJS16_SB_EEEEEEEvNS4_8identityESZ_S1A_vS1B_EENS_8epilogue10collective6detail29Sm90TmaWarpSpecializedAdapterINS1E_15DefaultEpilogueIaSJ_SJ_NS1D_6thread17LinearCombinationIaLi1EiiLNS1I_9ScaleType4KindE0ELNS_15FloatRoundStyleE2EaEENS1_15EpilogueDefaultEEEEEvvEEEEvNT_6ParamsE)
        /*0008*/ 	.word	0x000000a8


	//----- nvinfo : EIATTR_FRAME_SIZE
	.align		4
.L_15:
        /*000c*/ 	.byte	0x04, 0x11
        /*000e*/ 	.short	(.L_17 - .L_16)
	.align		4
.L_16:
        /*0010*/ 	.word	index@(_ZN7cutlass13device_kernelINS_4gemm6kernel13GemmUniversalIN4cute5tupleIJiiiiEEENS1_10collective13CollectiveMmaINS1_34MainloopSm90TmaGmmaWarpSpecializedILi2ENS5_IJNS4_1CILi1EEESB_SB_EEENS1_35KernelTmaWarpSpecializedCooperativeEEENS5_IJNSA_ILi192EEENSA_ILi160EEENSA_ILi256EEEEEEaNS5_IJlSB_lEEEaSJ_NS4_8TiledMMAINS4_8MMA_AtomIJNS4_4SM904GMMA26MMA_64x32x32_S32S8S8_SS_TNEEEENS4_6LayoutINS5_IJNSA_ILi2EEESB_SB_EEENS5_IJSB_NSA_ILi0EEEST_EEEEENS5_IJNS4_10UnderscoreESW_SW_EEEEENS4_13SM90_TMA_LOADENS4_14ComposedLayoutINS4_7SwizzleILi3ELi4ELi3EEENS4_18smem_ptr_flag_bitsILi8EEENSQ_INS5_IJNSA_ILi8EEENSA_ILi128EEEEEENS5_IJS16_SB_EEEEEEEvNS4_8identityESZ_S1A_vS1B_EENS_8epilogue10collective6detail29Sm90TmaWarpSpecializedAdapterINS1E_15DefaultEpilogueIaSJ_SJ_NS1D_6thread17LinearCombinationIaLi1EiiLNS1I_9ScaleType4KindE0ELNS_15FloatRoundStyleE2EaEENS1_15EpilogueDefaultEEEEEvvEEEEvNT_6ParamsE)
        /*0014*/ 	.word	0x00000000


	//----- nvinfo : EIATTR_MIN_STACK_SIZE
	.align		4
.L_17:
        /*0018*/ 	.byte	0x04, 0x12
        /*001a*/ 	.short	(.L_19 - .L_18)
	.align		4
.L_18:
        /*001c*/ 	.word	index@(_ZN7cutlass13device_kernelINS_4gemm6kernel13GemmUniversalIN4cute5tupleIJiiiiEEENS1_10collective13CollectiveMmaINS1_34MainloopSm90TmaGmmaWarpSpecializedILi2ENS5_IJNS4_1CILi1EEESB_SB_EEENS1_35KernelTmaWarpSpecializedCooperativeEEENS5_IJNSA_ILi192EEENSA_ILi160EEENSA_ILi256EEEEEEaNS5_IJlSB_lEEEaSJ_NS4_8TiledMMAINS4_8MMA_AtomIJNS4_4SM904GMMA26MMA_64x32x32_S32S8S8_SS_TNEEEENS4_6LayoutINS5_IJNSA_ILi2EEESB_SB_EEENS5_IJSB_NSA_ILi0EEEST_EEEEENS5_IJNS4_10UnderscoreESW_SW_EEEEENS4_13SM90_TMA_LOADENS4_14ComposedLayoutINS4_7SwizzleILi3ELi4ELi3EEENS4_18smem_ptr_flag_bitsILi8EEENSQ_INS5_IJNSA_ILi8EEENSA_ILi128EEEEEENS5_IJS16_SB_EEEEEEEvNS4_8identityESZ_S1A_vS1B_EENS_8epilogue10collective6detail29Sm90TmaWarpSpecializedAdapterINS1E_15DefaultEpilogueIaSJ_SJ_NS1D_6thread17LinearCombinationIaLi1EiiLNS1I_9ScaleType4KindE0ELNS_15FloatRoundStyleE2EaEENS1_15EpilogueDefaultEEEEEvvEEEEvNT_6ParamsE)
        /*0020*/ 	.word	0x00000000
.L_19:


//--------------------- .nv.compat                --------------------------
	.section	.nv.compat,"",@"SHT_CUDA_COMPAT_INFO"
	.align	4
        /*0000*/ 	.byte	0x02, 0x09, 0x01, 0x00, 0x02, 0x02, 0x04, 0x00, 0x02, 0x05, 0x05, 0x00, 0x03, 0x07, 0x01, 0x01
        /*0010*/ 	.byte	0x02, 0x03, 0x01, 0x00, 0x02, 0x06, 0x01, 0x00, 0x04, 0x0b, 0x08, 0x00, 0x00, 0x00, 0x00, 0x00
        /*0020*/ 	.byte	0x00, 0x00, 0x00, 0x00


//--------------------- .nv.info._ZN7cutlass13device_kernelINS_4gemm6kernel13GemmUniversalIN4cute5tupleIJiiiiEEENS1_10collective13CollectiveMmaINS1_34MainloopSm90TmaGmmaWarpSpecializedILi2ENS5_IJNS4_1CILi1EEESB_SB_EEENS1_35KernelTmaWarpSpecializedCooperativeEEENS5_IJNSA_ILi192EEENSA_ILi160EEENSA_ILi256EEEEEEaNS5_IJlSB_lEEEaSJ_NS4_8TiledMMAINS4_8MMA_AtomIJNS4_4SM904GMMA26MMA_64x32x32_S32S8S8_SS_TNEEEENS4_6LayoutINS5_IJNSA_ILi2EEESB_SB_EEENS5_IJSB_NSA_ILi0EEEST_EEEEENS5_IJNS4_10UnderscoreESW_SW_EEEEENS4_13SM90_TMA_LOADENS4_14ComposedLayoutINS4_7SwizzleILi3ELi4ELi3EEENS4_18smem_ptr_flag_bitsILi8EEENSQ_INS5_IJNSA_ILi8EEENSA_ILi128EEEEEENS5_IJS16_SB_EEEEEEEvNS4_8identityESZ_S1A_vS1B_EENS_8epilogue10collective6detail29Sm90TmaWarpSpecializedAdapterINS1E_15DefaultEpilogueIaSJ_SJ_NS1D_6thread17LinearCombinationIaLi1EiiLNS1I_9ScaleType4KindE0ELNS_15FloatRoundStyleE2EaEENS1_15EpilogueDefaultEEEEEvvEEEEvNT_6ParamsE --------------------------
	.section	.nv.info._ZN7cutlass13device_kernelINS_4gemm6kernel13GemmUniversalIN4cute5tupleIJiiiiEEENS1_10collective13CollectiveMmaINS1_34MainloopSm90TmaGmmaWarpSpecializedILi2ENS5_IJNS4_1CILi1EEESB_SB_EEENS1_35KernelTmaWarpSpecializedCooperativeEEENS5_IJNSA_ILi192EEENSA_ILi160EEENSA_ILi256EEEEEEaNS5_IJlSB_lEEEaSJ_NS4_8TiledMMAINS4_8MMA_AtomIJNS4_4SM904GMMA26MMA_64x32x32_S32S8S8_SS_TNEEEENS4_6LayoutINS5_IJNSA_ILi2EEESB_SB_EEENS5_IJSB_NSA_ILi0EEEST_EEEEENS5_IJNS4_10UnderscoreESW_SW_EEEEENS4_13SM90_TMA_LOADENS4_14ComposedLayoutINS4_7SwizzleILi3ELi4ELi3EEENS4_18smem_ptr_flag_bitsILi8EEENSQ_INS5_IJNSA_ILi8EEENSA_ILi128EEEEEENS5_IJS16_SB_EEEEEEEvNS4_8identityESZ_S1A_vS1B_EENS_8epilogue10collective6detail29Sm90TmaWarpSpecializedAdapterINS1E_15DefaultEpilogueIaSJ_SJ_NS1D_6thread17LinearCombinationIaLi1EiiLNS1I_9ScaleType4KindE0ELNS_15FloatRoundStyleE2EaEENS1_15EpilogueDefaultEEEEEvvEEEEvNT_6ParamsE,"",@"SHT_CUDA_INFO"
	.sectionflags	@""
	.align	4


	//----- nvinfo : EIATTR_CUDA_API_VERSION
	.align		4
        /*0000*/ 	.byte	0x04, 0x37
        /*0002*/ 	.short	(.L_21 - .L_20)
.L_20:
        /*0004*/ 	.word	0x00000082


	//----- nvinfo : EIATTR_KPARAM_INFO
	.align		4
.L_21:
        /*0008*/ 	.byte	0x04, 0x17
        /*000a*/ 	.short	(.L_23 - .L_22)
.L_22:
        /*000c*/ 	.word	0x00000000
        /*0010*/ 	.short	0x0000
        /*0012*/ 	.short	0x0070
        /*0014*/ 	.byte	0x00, 0xf0, 0x01, 0x10


	//----- nvinfo : EIATTR_SPARSE_MMA_MASK
	.align		4
.L_23:
        /*0018*/ 	.byte	0x03, 0x50
        /*001a*/ 	.short	0x0000


	//----- nvinfo : EIATTR_MAXREG_COUNT
	.align		4
        /*001c*/ 	.byte	0x03, 0x1b
        /*001e*/ 	.short	0x00a8


	//----- nvinfo : EIATTR_NUM_BARRIERS
	.align		4
        /*0020*/ 	.byte	0x02, 0x4c
        /*0022*/ 	.byte	0x01
	.zero		1


	//----- nvinfo : EIATTR_EXTERNS
	.align		4
        /*0024*/ 	.byte	0x04, 0x0f
        /*0026*/ 	.short	(.L_25 - .L_24)


	//   ....[0]....
	.align		4
.L_24:
        /*0028*/ 	.word	index@(__assertfail)


	//----- nvinfo : EIATTR_MERCURY_ISA_VERSION
	.align		4
.L_25:
        /*002c*/ 	.byte	0x03, 0x5f
        /*002e*/ 	.short	0x0101


	//----- nvinfo : EIATTR_INT_WARP_WIDE_INSTR_OFFSETS
	.align		4
        /*0030*/ 	.byte	0x04, 0x31
        /*0032*/ 	.short	(.L_27 - .L_26)


	//   ....[0]....
.L_26:
        /*0034*/ 	.word	0x00000380


	//   ....[1]....
        /*0038*/ 	.word	0x00000390


	//   ....[2]....
        /*003c*/ 	.word	0x00000480


	//----- nvinfo : EIATTR_COOP_GROUP_MASK_REGIDS
	.align		4
.L_27:
        /*0040*/ 	.byte	0x04, 0x29
        /*0042*/ 	.short	(.L_29 - .L_28)


	//   ....[0]....
.L_28:
        /*0044*/ 	.word	0xffffffff


	//   ....[1]....
        /*0048*/ 	.word	0xffffffff


	//   ....[2]....
        /*004c*/ 	.word	0xffffffff


	//   ....[3]....
        /*0050*/ 	.word	0xffffffff


	//   ....[4]....
        /*0054*/ 	.word	0xffffffff


	//----- nvinfo : EIATTR_COOP_GROUP_INSTR_OFFSETS
	.align		4
.L_29:
        /*0058*/ 	.byte	0x04, 0x28
        /*005a*/ 	.short	(.L_31 - .L_30)


	//   ....[0]....
.L_30:
        /*005c*/ 	.word	0x00000060


	//   ....[1]....
        /*0060*/ 	.word	0x00000070


	//   ....[2]....
        /*0064*/ 	.word	0x00000130


	//   ....[3]....
        /*0068*/ 	.word	0x00000280


	//   ....[4]....
        /*006c*/ 	.word	0x00000f50


	//----- nvinfo : EIATTR_REG_RECONFIG
	.align		4
.L_31:
        /*0070*/ 	.byte	0x01, 0x54
	.zero		2


	//----- nvinfo : EIATTR_SYSCALL_OFFSETS
	.align		4
        /*0074*/ 	.byte	0x04, 0x46
        /*0076*/ 	.short	(.L_33 - .L_32)


	//   ....[0]....
.L_32:
        /*0078*/ 	.word	0x00001120


	//----- nvinfo : EIATTR_MBARRIER_INSTR_OFFSETS
	.align		4
.L_33:
        /*007c*/ 	.byte	0x04, 0x39
        /*007e*/ 	.short	(.L_35 - .L_34)


	//   ....[0]....
.L_34:
        /*0080*/ 	.word	0x00000230
        /*0084*/ 	.word	0x000000ff
        /*0088*/ 	.word	0x00000000
        /*008c*/ 	.short	0x0100
        /*008e*/ 	.byte	0x08
	.zero		1


	//   ....[1]....
        /*0090*/ 	.word	0x00000240
        /*0094*/ 	.word	0x000000ff
        /*0098*/ 	.word	0x00000010
        /*009c*/ 	.short	0x0100
        /*009e*/ 	.byte	0x08
	.zero		1


	//   ....[2]....
        /*00a0*/ 	.word	0x00000250
        /*00a4*/ 	.word	0x000000ff
        /*00a8*/ 	.word	0x00000008
        /*00ac*/ 	.short	0x0100
        /*00ae*/ 	.byte	0x08
	.zero		1


	//   ....[3]....
        /*00b0*/ 	.word	0x00000260
        /*00b4*/ 	.word	0x000000ff
        /*00b8*/ 	.word	0x00000018
        /*00bc*/ 	.short	0x0100
        /*00be*/ 	.byte	0x08
	.zero		1


	//   ....[4]....
        /*00c0*/ 	.word	0x000004f0
        /*00c4*/ 	.word	0x000000ff
        /*00c8*/ 	.word	0x00000030
        /*00cc*/ 	.short	0x0100
        /*00ce*/ 	.byte	0x06
	.zero		1


	//   ....[5]....
        /*00d0*/ 	.word	0x00000550
        /*00d4*/ 	.word	0x000000ff
        /*00d8*/ 	.word	0x00000038
        /*00dc*/ 	.short	0x0100
        /*00de*/ 	.byte	0x06
	.zero		1


	//   ....[6]....
        /*00e0*/ 	.word	0x000011f0
        /*00e4*/ 	.word	0x00000003
        /*00e8*/ 	.word	0x00000000
        /*00ec*/ 	.short	0x010a
        /*00ee*/ 	.byte	0x3f
	.zero		1


	//   ....[7]....
        /*00f0*/ 	.word	0x00001230
        /*00f4*/ 	.word	0x00000003
        /*00f8*/ 	.word	0x00000000
        /*00fc*/ 	.short	0x010a
        /*00fe*/ 	.byte	0x3f
	.zero		1


	//   ....[8]....
        /*0100*/ 	.word	0x000032a0
        /*0104*/ 	.word	0x00000005
        /*0108*/ 	.word	0x00000000
        /*010c*/ 	.short	0x010a
        /*010e*/ 	.byte	0x3f
	.zero		1


	//   ....[9]....
        /*0110*/ 	.word	0x000032e0
        /*0114*/ 	.word	0x00000005
        /*0118*/ 	.word	0x00000000
        /*011c*/ 	.short	0x010a
        /*011e*/ 	.byte	0x3f
	.zero		1


	//   ....[10]....
        /*0120*/ 	.word	0x00005200
        /*0124*/ 	.word	0x00000004
        /*0128*/ 	.word	0x00000000
        /*012c*/ 	.short	0x0101
        /*012e*/ 	.byte	0x3f
	.zero		1


	//   ....[11]....
        /*0130*/ 	.word	0x000053c0
        /*0134*/ 	.word	0x00000000
        /*0138*/ 	.word	0x00000000
        /*013c*/ 	.short	0x0101
        /*013e*/ 	.byte	0x3f
	.zero		1


	//   ....[12]....
        /*0140*/ 	.word	0x0000e350
        /*0144*/ 	.word	0x0000000c
        /*0148*/ 	.word	0x00000010
        /*014c*/ 	.short	0x010a
        /*014e*/ 	.byte	0x3f
	.zero		1


	//   ....[13]....
        /*0150*/ 	.word	0x0000e7d0
        /*0154*/ 	.word	0x00000005
        /*0158*/ 	.word	0x00000038
        /*015c*/ 	.short	0x0101
        /*015e*/ 	.byte	0x3f
	.zero		1


	//   ....[14]....
        /*0160*/ 	.word	0x0000ef00
        /*0164*/ 	.word	0x00000007
        /*0168*/ 	.word	0x00000000
        /*016c*/ 	.short	0x010a
        /*016e*/ 	.byte	0x3f
	.zero		1


	//   ....[15]....
        /*0170*/ 	.word	0x0000ef80
        /*0174*/ 	.word	0x00000005
        /*0178*/ 	.word	0x00000000
        /*017c*/ 	.short	0x010a
        /*017e*/ 	.byte	0x3f
	.zero		1


	//   ....[16]....
        /*0180*/ 	.word	0x0000efe0
        /*0184*/ 	.word	0x00000003
        /*0188*/ 	.word	0x00000000
        /*018c*/ 	.short	0x010a
        /*018e*/ 	.byte	0x3f
	.zero		1


	//   ....[17]....
        /*0190*/ 	.word	0x0000f030
        /*0194*/ 	.word	0x00000005
        /*0198*/ 	.word	0x00000000
        /*019c*/ 	.short	0x010a
        /*019e*/ 	.byte	0x3f
	.zero		1


	//   ....[18]....
        /*01a0*/ 	.word	0x0000f100
        /*01a4*/ 	.word	0x0000000c
        /*01a8*/ 	.word	0x00000010
        /*01ac*/ 	.short	0x010a
        /*01ae*/ 	.byte	0x3f
	.zero		1


	//   ....[19]....
        /*01b0*/ 	.word	0x0000f1d0
        /*01b4*/ 	.word	0x00000007
        /*01b8*/ 	.word	0x00000000
        /*01bc*/ 	.short	0x010a
        /*01be*/ 	.byte	0x3f
	.zero		1


	//----- nvinfo : EIATTR_NUM_MBARRIERS
	.align		4
.L_35:
        /*01c0*/ 	.byte	0x03, 0x38
        /*01c2*/ 	.short	0x0006


	//----- nvinfo : EIATTR_EXIT_INSTR_OFFSETS
	.align		4
        /*01c4*/ 	.byte	0x04, 0x1c
        /*01c6*/ 	.short	(.L_37 - .L_36)


	//   ....[0]....
.L_36:
        /*01c8*/ 	.word	0x000005a0


	//   ....[1]....
        /*01cc*/ 	.word	0x00000e90


	//   ....[2]....
        /*01d0*/ 	.word	0x0000d990


	//   ....[3]....
        /*01d4*/ 	.word	0x0000dff0


	//   ....[4]....
        /*01d8*/ 	.word	0x0000efd0


	//----- nvinfo : EIATTR_MAX_THREADS
	.align		4
.L_37:
        /*01dc*/ 	.byte	0x04, 0x05
        /*01de*/ 	.short	(.L_39 - .L_38)
.L_38:
        /*01e0*/ 	.word	0x00000180
        /*01e4*/ 	.word	0x00000001
        /*01e8*/ 	.word	0x00000001


	//----- nvinfo : EIATTR_CRS_STACK_SIZE
	.align		4
.L_39:
        /*01ec*/ 	.byte	0x04, 0x1e
        /*01ee*/ 	.short	(.L_41 - .L_40)
.L_40:
        /*01f0*/ 	.word	0x00000000


	//----- nvinfo : EIATTR_CBANK_PARAM_SIZE
	.align		4
.L_41:
        /*01f4*/ 	.byte	0x03, 0x19
        /*01f6*/ 	.short	0x0470


	//----- nvinfo : EIATTR_PARAM_CBANK
	.align		4
        /*01f8*/ 	.byte	0x04, 0x0a
        /*01fa*/ 	.short	(.L_43 - .L_42)
	.align		4
.L_42:
        /*01fc*/ 	.word	index@(.nv.constant0._ZN7cutlass13device_kernelINS_4gemm6kernel13GemmUniversalIN4cute5tupleIJiiiiEEENS1_10collective13CollectiveMmaINS1_34MainloopSm90TmaGmmaWarpSpecializedILi2ENS5_IJNS4_1CILi1EEESB_SB_EEENS1_35KernelTmaWarpSpecializedCooperativeEEENS5_IJNSA_ILi192EEENSA_ILi160EEENSA_ILi256EEEEEEaNS5_IJlSB_lEEEaSJ_NS4_8TiledMMAINS4_8MMA_AtomIJNS4_4SM904GMMA26MMA_64x32x32_S32S8S8_SS_TNEEEENS4_6LayoutINS5_IJNSA_ILi2EEESB_SB_EEENS5_IJSB_NSA_ILi0EEEST_EEEEENS5_IJNS4_10UnderscoreESW_SW_EEEEENS4_13SM90_TMA_LOADENS4_14ComposedLayoutINS4_7SwizzleILi3ELi4ELi3EEENS4_18smem_ptr_flag_bitsILi8EEENSQ_INS5_IJNSA_ILi8EEENSA_ILi128EEEEEENS5_IJS16_SB_EEEEEEEvNS4_8identityESZ_S1A_vS1B_EENS_8epilogue10collective6detail29Sm90TmaWarpSpecializedAdapterINS1E_15DefaultEpilogueIaSJ_SJ_NS1D_6thread17LinearCombinationIaLi1EiiLNS1I_9ScaleType4KindE0ELNS_15FloatRoundStyleE2EaEENS1_15EpilogueDefaultEEEEEvvEEEEvNT_6ParamsE)
        /*0200*/ 	.short	0x0210
        /*0202*/ 	.short	0x0470


	//----- nvinfo : EIATTR_SW_WAR
	.align		4
.L_43:
        /*0204*/ 	.byte	0x04, 0x36
        /*0206*/ 	.short	(.L_45 - .L_44)
.L_44:
        /*0208*/ 	.word	0x00000008
.L_45:


//--------------------- .nv.callgraph             --------------------------
	.section	.nv.callgraph,"",@"SHT_CUDA_CALLGRAPH"
	.align	4
	.sectionentsize	8
	.align		4
        /*0000*/ 	.word	0x00000000
	.align		4
        /*0004*/ 	.word	0xffffffff
	.align		4
        /*0008*/ 	.word	index@(_ZN7cutlass13device_kernelINS_4gemm6kernel13GemmUniversalIN4cute5tupleIJiiiiEEENS1_10collective13CollectiveMmaINS1_34MainloopSm90TmaGmmaWarpSpecializedILi2ENS5_IJNS4_1CILi1EEESB_SB_EEENS1_35KernelTmaWarpSpecializedCooperativeEEENS5_IJNSA_ILi192EEENSA_ILi160EEENSA_ILi256EEEEEEaNS5_IJlSB_lEEEaSJ_NS4_8TiledMMAINS4_8MMA_AtomIJNS4_4SM904GMMA26MMA_64x32x32_S32S8S8_SS_TNEEEENS4_6LayoutINS5_IJNSA_ILi2EEESB_SB_EEENS5_IJSB_NSA_ILi0EEEST_EEEEENS5_IJNS4_10UnderscoreESW_SW_EEEEENS4_13SM90_TMA_LOADENS4_14ComposedLayoutINS4_7SwizzleILi3ELi4ELi3EEENS4_18smem_ptr_flag_bitsILi8EEENSQ_INS5_IJNSA_ILi8EEENSA_ILi128EEEEEENS5_IJS16_SB_EEEEEEEvNS4_8identityESZ_S1A_vS1B_EENS_8epilogue10collective6detail29Sm90TmaWarpSpecializedAdapterINS1E_15DefaultEpilogueIaSJ_SJ_NS1D_6thread17LinearCombinationIaLi1EiiLNS1I_9ScaleType4KindE0ELNS_15FloatRoundStyleE2EaEENS1_15EpilogueDefaultEEEEEvvEEEEvNT_6ParamsE)
	.align		4
        /*000c*/ 	.word	index@(__assertfail)
	.align		4
        /*0010*/ 	.word	0x00000000
	.align		4
        /*0014*/ 	.word	0xfffffffe
	.align		4
        /*0018*/ 	.word	0x00000000
	.align		4
        /*001c*/ 	.word	0xfffffffd
	.align		4
        /*0020*/ 	.word	0x00000000
	.align		4
        /*0024*/ 	.word	0xfffffffc


//--------------------- .nv.constant4             --------------------------
	.section	.nv.constant4,"a",@progbits
	.align	8
	.align		8
.nv.constant4:
        /*0000*/ 	.dword	__assertfail
	.align		8
        /*0008*/ 	.dword	__unnamed_1
	.align		8
        /*0010*/ 	.dword	_ZN40_INTERNAL_d8d780b4_4_k_cu_040c8050_165754cuda3std3__45__cpo5beginE
	.align		8
        /*0018*/ 	.dword	_ZN40_INTERNAL_d8d780b4_4_k_cu_040c8050_165754cuda3std3__45__cpo3endE
	.align		8
        /*0020*/ 	.dword	_ZN40_INTERNAL_d8d780b4_4_k_cu_040c8050_165754cuda3std3__45__cpo6cbeginE
	.align		8
        /*0028*/ 	.dword	_ZN40_INTERNAL_d8d780b4_4_k_cu_040c8050_165754cuda3std3__45__cpo4cendE
	.align		8
        /*0030*/ 	.dword	_ZN40_INTERNAL_d8d780b4_4_k_cu_040c8050_165754cuda3std3__442_GLOBAL__N__d8d780b4_4_k_cu_040c8050_165756ignoreE
	.align		8
        /*0038*/ 	.dword	_ZN40_INTERNAL_d8d780b4_4_k_cu_040c8050_165754cuda3std3__419piecewise_constructE
	.align		8
        /*0040*/ 	.dword	_ZN40_INTERNAL_d8d780b4_4_k_cu_040c8050_165754cuda3std3__48in_placeE
	.align		8
        /*0048*/ 	.dword	_ZN40_INTERNAL_d8d780b4_4_k_cu_040c8050_165754cuda3std6ranges3__45__cpo4swapE
	.align		8
        /*0050*/ 	.dword	_ZN40_INTERNAL_d8d780b4_4_k_cu_040c8050_165754cuda3std6ranges3__45__cpo9iter_moveE
	.align		8
        /*0058*/ 	.dword	_ZN40_INTERNAL_d8d780b4_4_k_cu_040c8050_165754cute7productE
	.align		8
        /*0060*/ 	.dword	_ZN40_INTERNAL_d8d780b4_4_k_cu_040c8050_165754cute1_E
	.align		8
        /*0068*/ 	.dword	$str$22
	.align		8
        /*0070*/ 	.dword	$str$23


//--------------------- .text._ZN7cutlass13device_kernelINS_4gemm6kernel13GemmUniversalIN4cute5tupleIJiiiiEEENS1_10collective13CollectiveMmaINS1_34MainloopSm90TmaGmmaWarpSpecializedILi2ENS5_IJNS4_1CILi1EEESB_SB_EEENS1_35KernelTmaWarpSpecializedCooperativeEEENS5_IJNSA_ILi192EEENSA_ILi160EEENSA_ILi256EEEEEEaNS5_IJlSB_lEEEaSJ_NS4_8TiledMMAINS4_8MMA_AtomIJNS4_4SM904GMMA26MMA_64x32x32_S32S8S8_SS_TNEEEENS4_6LayoutINS5_IJNSA_ILi2EEESB_SB_EEENS5_IJSB_NSA_ILi0EEEST_EEEEENS5_IJNS4_10UnderscoreESW_SW_EEEEENS4_13SM90_TMA_LOADENS4_14ComposedLayoutINS4_7SwizzleILi3ELi4ELi3EEENS4_18smem_ptr_flag_bitsILi8EEENSQ_INS5_IJNSA_ILi8EEENSA_ILi128EEEEEENS5_IJS16_SB_EEEEEEEvNS4_8identityESZ_S1A_vS1B_EENS_8epilogue10collective6detail29Sm90TmaWarpSpecializedAdapterINS1E_15DefaultEpilogueIaSJ_SJ_NS1D_6thread17LinearCombinationIaLi1EiiLNS1I_9ScaleType4KindE0ELNS_15FloatRoundStyleE2EaEENS1_15EpilogueDefaultEEEEEvvEEEEvNT_6ParamsE --------------------------
	.section	.text._ZN7cutlass13device_kernelINS_4gemm6kernel13GemmUniversalIN4cute5tupleIJiiiiEEENS1_10collective13CollectiveMmaINS1_34MainloopSm90TmaGmmaWarpSpecializedILi2ENS5_IJNS4_1CILi1EEESB_SB_EEENS1_35KernelTmaWarpSpecializedCooperativeEEENS5_IJNSA_ILi192EEENSA_ILi160EEENSA_ILi256EEEEEEaNS5_IJlSB_lEEEaSJ_NS4_8TiledMMAINS4_8MMA_AtomIJNS4_4SM904GMMA26MMA_64x32x32_S32S8S8_SS_TNEEEENS4_6LayoutINS5_IJNSA_ILi2EEESB_SB_EEENS5_IJSB_NSA_ILi0EEEST_EEEEENS5_IJNS4_10UnderscoreESW_SW_EEEEENS4_13SM90_TMA_LOADENS4_14ComposedLayoutINS4_7SwizzleILi3ELi4ELi3EEENS4_18smem_ptr_flag_bitsILi8EEENSQ_INS5_IJNSA_ILi8EEENSA_ILi128EEEEEENS5_IJS16_SB_EEEEEEEvNS4_8identityESZ_S1A_vS1B_EENS_8epilogue10collective6detail29Sm90TmaWarpSpecializedAdapterINS1E_15DefaultEpilogueIaSJ_SJ_NS1D_6thread17LinearCombinationIaLi1EiiLNS1I_9ScaleType4KindE0ELNS_15FloatRoundStyleE2EaEENS1_15EpilogueDefaultEEEEEvvEEEEvNT_6ParamsE,"ax",@progbits
	.align	128
.text._ZN7cutlass13device_kernelINS_4gemm6kernel13GemmUniversalIN4cute5tupleIJiiiiEEENS1_10collective13CollectiveMmaINS1_34MainloopSm90TmaGmmaWarpSpecializedILi2ENS5_IJNS4_1CILi1EEESB_SB_EEENS1_35KernelTmaWarpSpecializedCooperativeEEENS5_IJNSA_ILi192EEENSA_ILi160EEENSA_ILi256EEEEEEaNS5_IJlSB_lEEEaSJ_NS4_8TiledMMAINS4_8MMA_AtomIJNS4_4SM904GMMA26MMA_64x32x32_S32S8S8_SS_TNEEEENS4_6LayoutINS5_IJNSA_ILi2EEESB_SB_EEENS5_IJSB_NSA_ILi0EEEST_EEEEENS5_IJNS4_10UnderscoreESW_SW_EEEEENS4_13SM90_TMA_LOADENS4_14ComposedLayoutINS4_7SwizzleILi3ELi4ELi3EEENS4_18smem_ptr_flag_bitsILi8EEENSQ_INS5_IJNSA_ILi8EEENSA_ILi128EEEEEENS5_IJS16_SB_EEEEEEEvNS4_8identityESZ_S1A_vS1B_EENS_8epilogue10collective6detail29Sm90TmaWarpSpecializedAdapterINS1E_15DefaultEpilogueIaSJ_SJ_NS1D_6thread17LinearCombinationIaLi1EiiLNS1I_9ScaleType4KindE0ELNS_15FloatRoundStyleE2EaEENS1_15EpilogueDefaultEEEEEvvEEEEvNT_6ParamsE:
        .type           _ZN7cutlass13device_kernelINS_4gemm6kernel13GemmUniversalIN4cute5tupleIJiiiiEEENS1_10collective13CollectiveMmaINS1_34MainloopSm90TmaGmmaWarpSpecializedILi2ENS5_IJNS4_1CILi1EEESB_SB_EEENS1_35KernelTmaWarpSpecializedCooperativeEEENS5_IJNSA_ILi192EEENSA_ILi160EEENSA_ILi256EEEEEEaNS5_IJlSB_lEEEaSJ_NS4_8TiledMMAINS4_8MMA_AtomIJNS4_4SM904GMMA26MMA_64x32x32_S32S8S8_SS_TNEEEENS4_6LayoutINS5_IJNSA_ILi2EEESB_SB_EEENS5_IJSB_NSA_ILi0EEEST_EEEEENS5_IJNS4_10UnderscoreESW_SW_EEEEENS4_13SM90_TMA_LOADENS4_14ComposedLayoutINS4_7SwizzleILi3ELi4ELi3EEENS4_18smem_ptr_flag_bitsILi8EEENSQ_INS5_IJNSA_ILi8EEENSA_ILi128EEEEEENS5_IJS16_SB_EEEEEEEvNS4_8identityESZ_S1A_vS1B_EENS_8epilogue10collective6detail29Sm90TmaWarpSpecializedAdapterINS1E_15DefaultEpilogueIaSJ_SJ_NS1D_6thread17LinearCombinationIaLi1EiiLNS1I_9ScaleType4KindE0ELNS_15FloatRoundStyleE2EaEENS1_15EpilogueDefaultEEEEEvvEEEEvNT_6ParamsE,@function
        .size           _ZN7cutlass13device_kernelINS_4gemm6kernel13GemmUniversalIN4cute5tupleIJiiiiEEENS1_10collective13CollectiveMmaINS1_34MainloopSm90TmaGmmaWarpSpecializedILi2ENS5_IJNS4_1CILi1EEESB_SB_EEENS1_35KernelTmaWarpSpecializedCooperativeEEENS5_IJNSA_ILi192EEENSA_ILi160EEENSA_ILi256EEEEEEaNS5_IJlSB_lEEEaSJ_NS4_8TiledMMAINS4_8MMA_AtomIJNS4_4SM904GMMA26MMA_64x32x32_S32S8S8_SS_TNEEEENS4_6LayoutINS5_IJNSA_ILi2EEESB_SB_EEENS5_IJSB_NSA_ILi0EEEST_EEEEENS5_IJNS4_10UnderscoreESW_SW_EEEEENS4_13SM90_TMA_LOADENS4_14ComposedLayoutINS4_7SwizzleILi3ELi4ELi3EEENS4_18smem_ptr_flag_bitsILi8EEENSQ_INS5_IJNSA_ILi8EEENSA_ILi128EEEEEENS5_IJS16_SB_EEEEEEEvNS4_8identityESZ_S1A_vS1B_EENS_8epilogue10collective6detail29Sm90TmaWarpSpecializedAdapterINS1E_15DefaultEpilogueIaSJ_SJ_NS1D_6thread17LinearCombinationIaLi1EiiLNS1I_9ScaleType4KindE0ELNS_15FloatRoundStyleE2EaEENS1_15EpilogueDefaultEEEEEvvEEEEvNT_6ParamsE,(.L_x_386 - _ZN7cutlass13device_kernelINS_4gemm6kernel13GemmUniversalIN4cute5tupleIJiiiiEEENS1_10collective13CollectiveMmaINS1_34MainloopSm90TmaGmmaWarpSpecializedILi2ENS5_IJNS4_1CILi1EEESB_SB_EEENS1_35KernelTmaWarpSpecializedCooperativeEEENS5_IJNSA_ILi192EEENSA_ILi160EEENSA_ILi256EEEEEEaNS5_IJlSB_lEEEaSJ_NS4_8TiledMMAINS4_8MMA_AtomIJNS4_4SM904GMMA26MMA_64x32x32_S32S8S8_SS_TNEEEENS4_6LayoutINS5_IJNSA_ILi2EEESB_SB_EEENS5_IJSB_NSA_ILi0EEEST_EEEEENS5_IJNS4_10UnderscoreESW_SW_EEEEENS4_13SM90_TMA_LOADENS4_14ComposedLayoutINS4_7SwizzleILi3ELi4ELi3EEENS4_18smem_ptr_flag_bitsILi8EEENSQ_INS5_IJNSA_ILi8EEENSA_ILi128EEEEEENS5_IJS16_SB_EEEEEEEvNS4_8identityESZ_S1A_vS1B_EENS_8epilogue10collective6detail29Sm90TmaWarpSpecializedAdapterINS1E_15DefaultEpilogueIaSJ_SJ_NS1D_6thread17LinearCombinationIaLi1EiiLNS1I_9ScaleType4KindE0ELNS_15FloatRoundStyleE2EaEENS1_15EpilogueDefaultEEEEEvvEEEEvNT_6ParamsE)
        .other          _ZN7cutlass13device_kernelINS_4gemm6kernel13GemmUniversalIN4cute5tupleIJiiiiEEENS1_10collective13CollectiveMmaINS1_34MainloopSm90TmaGmmaWarpSpecializedILi2ENS5_IJNS4_1CILi1EEESB_SB_EEENS1_35KernelTmaWarpSpecializedCooperativeEEENS5_IJNSA_ILi192EEENSA_ILi160EEENSA_ILi256EEEEEEaNS5_IJlSB_lEEEaSJ_NS4_8TiledMMAINS4_8MMA_AtomIJNS4_4SM904GMMA26MMA_64x32x32_S32S8S8_SS_TNEEEENS4_6LayoutINS5_IJNSA_ILi2EEESB_SB_EEENS5_IJSB_NSA_ILi0EEEST_EEEEENS5_IJNS4_10UnderscoreESW_SW_EEEEENS4_13SM90_TMA_LOADENS4_14ComposedLayoutINS4_7SwizzleILi3ELi4ELi3EEENS4_18smem_ptr_flag_bitsILi8EEENSQ_INS5_IJNSA_ILi8EEENSA_ILi128EEEEEENS5_IJS16_SB_EEEEEEEvNS4_8identityESZ_S1A_vS1B_EENS_8epilogue10collective6detail29Sm90TmaWarpSpecializedAdapterINS1E_15DefaultEpilogueIaSJ_SJ_NS1D_6thread17LinearCombinationIaLi1EiiLNS1I_9ScaleType4KindE0ELNS_15FloatRoundStyleE2EaEENS1_15EpilogueDefaultEEEEEvvEEEEvNT_6ParamsE,@"STO_CUDA_ENTRY STV_DEFAULT"
_ZN7cutlass13device_kernelINS_4gemm6kernel13GemmUniversalIN4cute5tupleIJiiiiEEENS1_10collective13CollectiveMmaINS1_34MainloopSm90TmaGmmaWarpSpecializedILi2ENS5_IJNS4_1CILi1EEESB_SB_EEENS1_35KernelTmaWarpSpecializedCooperativeEEENS5_IJNSA_ILi192EEENSA_ILi160EEENSA_ILi256EEEEEEaNS5_IJlSB_lEEEaSJ_NS4_8TiledMMAINS4_8MMA_AtomIJNS4_4SM904GMMA26MMA_64x32x32_S32S8S8_SS_TNEEEENS4_6LayoutINS5_IJNSA_ILi2EEESB_SB_EEENS5_IJSB_NSA_ILi0EEEST_EEEEENS5_IJNS4_10UnderscoreESW_SW_EEEEENS4_13SM90_TMA_LOADENS4_14ComposedLayoutINS4_7SwizzleILi3ELi4ELi3EEENS4_18smem_ptr_flag_bitsILi8EEENSQ_INS5_IJNSA_ILi8EEENSA_ILi128EEEEEENS5_IJS16_SB_EEEEEEEvNS4_8identityESZ_S1A_vS1B_EENS_8epilogue10collective6detail29Sm90TmaWarpSpecializedAdapterINS1E_15DefaultEpilogueIaSJ_SJ_NS1D_6thread17LinearCombinationIaLi1EiiLNS1I_9ScaleType4KindE0ELNS_15FloatRoundStyleE2EaEENS1_15EpilogueDefaultEEEEEvvEEEEvNT_6ParamsE:
[----:B------:R-:W0:Y:S01]  /*0000*/  LDC R1, c[0x0][0x28] ;  /* 0x00000a00ff017b82 */ /* 0x000e220000000800 */
[----:B------:R-:W1:Y:S01]  /*0010*/  S2R R23, SR_TID.X ;  /* 0x0000000000177919 */ /* 0x000e620000002100 */
[----:B------:R-:W-:Y:S01]  /*0020*/  ELECT P0, URZ, PT ;  /* 0x00000000003f782f */ /* 0x000fe20003800000 */
[----:B------:R-:W-:Y:S01]  /*0030*/  BSSY B0, `(.L_x_0) ;  /* 0x000000f000007945 */ /* 0x000fe20003800000 */
[--C-:B-1----:R-:W-:Y:S02]  /*0040*/  SHF.R.U32.HI R0, RZ, 0x5, R23.reuse ;  /* 0x00000005ff007819 */ /* 0x102fe40000011617 */
[----:B------:R-:W-:-:S03]  /*0050*/  SHF.R.U32.HI R3, RZ, 0x7, R23 ;  /* 0x00000007ff037819 */ /* 0x000fc60000011617 */
[----:B------:R-:W1:Y:S04]  /*0060*/  SHFL.IDX PT, R2, R0, RZ, 0x1f ;  /* 0x00001fff00027589 */ /* 0x000e6800000e0000 */
[----:B------:R2:W3:Y:S01]  /*0070*/  SHFL.IDX PT, R10, R3, RZ, 0x1f ;  /* 0x00001fff030a7589 */ /* 0x0004e200000e0000 */
[----:B-1----:R-:W-:-:S13]  /*0080*/  ISETP.NE.OR P0, PT, R2, RZ, !P0 ;  /* 0x000000ff0200720c */ /* 0x002fda0004705670 */
[----:B0-23--:R-:W-:Y:S05]  /*0090*/  @P0 BRA `(.L_x_1) ;  /* 0x0000000000200947 */ /* 0x00dfea0003800000 */
[----:B------:R-:W-:Y:S02]  /*00a0*/  ULDC.64 UR4, c[0x0][0x198] ;  /* 0x0000660000047ab9 */ /* 0x000fe40000000a00 */
[----:B------:R-:W-:Y:S02]  /*00b0*/  UIADD3 UR6, UP0, UR4, 0xf0, URZ ;  /* 0x000000f004067890 */ /* 0x000fe4000ff1e03f */
[----:B------:R-:W-:Y:S02]  /*00c0*/  UIADD3 UR4, UP1, UR4, 0x1f0, URZ ;  /* 0x000001f004047890 */ /* 0x000fe4000ff3e03f */
[----:B------:R-:W-:Y:S02]  /*00d0*/  UIADD3.X UR7, URZ, UR5, URZ, UP0, !UPT ;  /* 0x000000053f077290 */ /* 0x000fe400087fe43f */
[----:B------:R-:W-:-:S07]  /*00e0*/  UIADD3.X UR5, URZ, UR5, URZ, UP1, !UPT ;  /* 0x000000053f057290 */ /* 0x000fce0008ffe43f */
[----:B------:R0:W-:Y:S02]  /*00f0*/  UTMACCTL.PF [UR6] ;  /* 0x00000000060079b9 */ /* 0x0001e40008040000 */
[----:B------:R0:W-:Y:S02]  /*0100*/  UTMACCTL.PF [UR4] ;  /* 0x00000000040079b9 */ /* 0x0001e40008040000 */
[----:B0-----:R-:W-:Y:S01]  /*0110*/  NOP ;  /* 0x0000000000007918 */ /* 0x001fe20000000000 */
.L_x_1:
[----:B------:R-:W-:Y:S05]  /*0120*/  BSYNC B0 ;  /* 0x0000000000007941 */ /* 0x000fea0003800000 */
.L_x_0:
[----:B------:R-:W0:Y:S02]  /*0130*/  SHFL.IDX PT, R3, R0, RZ, 0x1f ;  /* 0x00001fff00037589 */ /* 0x000e2400000e0000 */
[----:B0-----:R-:W-:-:S13]  /*0140*/  ISETP.NE.AND P0, PT, R3, RZ, PT ;  /* 0x000000ff0300720c */ /* 0x001fda0003f05270 */
[----:B------:R-:W-:Y:S05]  /*0150*/  @P0 BRA `(.L_x_2) ;  /* 0x0000000000480947 */ /* 0x000fea0003800000 */
[----:B------:R-:W0:Y:S01]  /*0160*/  S2UR UR8, SR_CgaCtaId ;  /* 0x00000000000879c3 */ /* 0x000e220000008800 */
[----:B------:R-:W-:Y:S01]  /*0170*/  UMOV UR4, 0x400 ;  /* 0x0000040000047882 */ /* 0x000fe20000000000 */
[----:B------:R-:W-:Y:S01]  /*0180*/  UMOV UR5, 0x1 ;  /* 0x0000000100057882 */ /* 0x000fe20000000000 */
[----:B------:R-:W-:Y:S01]  /*0190*/  UMOV UR6, 0x100 ;  /* 0x0000010000067882 */ /* 0x000fe20000000000 */
[----:B------:R-:W-:Y:S01]  /*01a0*/  ELECT P0, URZ, PT ;  /* 0x00000000003f782f */ /* 0x000fe20003800000 */
[----:B------:R-:W-:-:S04]  /*01b0*/  UIADD3 UR6, -UR6, 0x100000, URZ ;  /* 0x0010000006067890 */ /* 0x000fc8000fffe13f */
[----:B------:R-:W-:Y:S02]  /*01c0*/  USHF.L.U32 UR7, UR6, 0xb, URZ ;  /* 0x0000000b06077899 */ /* 0x000fe4000800063f */
[----:B------:R-:W-:Y:S02]  /*01d0*/  USHF.L.U32 UR6, UR6, 0x1, URZ ;  /* 0x0000000106067899 */ /* 0x000fe4000800063f */
[----:B0-----:R-:W-:Y:S02]  /*01e0*/  ULEA UR8, UR8, UR4, 0x18 ;  /* 0x0000000408087291 */ /* 0x001fe4000f8ec03f */
[----:B------:R-:W-:-:S04]  /*01f0*/  UIADD3 UR4, -UR5, 0x100000, URZ ;  /* 0x0010000005047890 */ /* 0x000fc8000fffe13f */
[----:B------:R-:W-:Y:S02]  /*0200*/  USHF.L.U32 UR5, UR4, 0xb, URZ ;  /* 0x0000000b04057899 */ /* 0x000fe4000800063f */
[----:B------:R-:W-:Y:S01]  /*0210*/  USHF.L.U32 UR4, UR4, 0x1, URZ ;  /* 0x0000000104047899 */ /* 0x000fe2000800063f */
[----:B------:R-:W0:Y:S11]  /*0220*/  FENCE.VIEW.ASYNC.S ;  /* 0x00000000000073c6 */ /* 0x000e360000000000 */
[----:B0-----:R0:W1:Y:S01]  /*0230*/  SYNCS.EXCH.64 URZ, [UR8], UR4 ;  /* 0x00000004083f75b2 */ /* 0x0010620008000100 */
[----:B------:R0:W2:Y:S01]  /*0240*/  SYNCS.EXCH.64 URZ, [UR8+0x10], UR6 ;  /* 0x00001006083f75b2 */ /* 0x0000a20008000100 */
[----:B------:R0:W3:Y:S01]  /*0250*/  SYNCS.EXCH.64 URZ, [UR8+0x8], UR4 ;  /* 0x00000804083f75b2 */ /* 0x0000e20008000100 */
[----:B------:R0:W4:Y:S01]  /*0260*/  SYNCS.EXCH.64 URZ, [UR8+0x18], UR6 ;  /* 0x00001806083f75b2 */ /* 0x0001220008000100 */
[----:B------:R-:W-:Y:S01]  /*0270*/  NOP ;  /* 0x0000000000007918 */ /* 0x000fe20000000000 */
.L_x_2:
[----:B------:R-:W5:Y:S01]  /*0280*/  SHFL.IDX PT, R0, R0, RZ, 0x1f ;  /* 0x00001fff00007589 */ /* 0x000f6200000e0000 */
[----:B------:R-:W-:Y:S01]  /*0290*/  ELECT P0, URZ, PT ;  /* 0x00000000003f782f */ /* 0x000fe20003800000 */
[----:B------:R-:W1:Y:S01]  /*02a0*/  LDC R4, c[0x0][0x65c] ;  /* 0x00019700ff047b82 */ /* 0x000e620000000800 */
[----:B------:R-:W-:Y:S01]  /*02b0*/  SHF.R.S32.HI R5, RZ, 0x1f, R2 ;  /* 0x0000001fff057819 */ /* 0x000fe20000011402 */
[----:B------:R-:W2:Y:S01]  /*02c0*/  S2R R3, SR_CTAID.Y ;  /* 0x0000000000037919 */ /* 0x000ea20000002600 */
[----:B0-----:R-:W-:Y:S01]  /*02d0*/  UMOV UR4, 0x20 ;  /* 0x0000002000047882 */ /* 0x001fe20000000000 */
[----:B------:R-:W-:Y:S01]  /*02e0*/  ISETP.NE.AND P2, PT, R10, RZ, PT ;  /* 0x000000ff0a00720c */ /* 0x000fe20003f45270 */
[----:B------:R-:W-:Y:S01]  /*02f0*/  NOP ;  /* 0x0000000000007918 */ /* 0x000fe20000000000 */
[----:B------:R-:W-:Y:S01]  /*0300*/  LEA.HI R5, R5, R2, RZ, 0x2 ;  /* 0x0000000205057211 */ /* 0x000fe200078f10ff */
[----:B------:R-:W-:-:S03]  /*0310*/  NOP ;  /* 0x0000000000007918 */ /* 0x000fc60000000000 */
[----:B------:R-:W-:Y:S02]  /*0320*/  LOP3.LUT R5, R5, 0xfffffffc, RZ, 0xc0, !PT ;  /* 0xfffffffc05057812 */ /* 0x000fe400078ec0ff */
[----:B-----5:R-:W-:-:S03]  /*0330*/  ISETP.NE.OR P0, PT, R0, RZ, !P0 ;  /* 0x000000ff0000720c */ /* 0x020fc60004705670 */
[----:B------:R-:W-:Y:S01]  /*0340*/  IMAD.IADD R0, R2, 0x1, -R5 ;  /* 0x0000000102007824 */ /* 0x000fe200078e0a05 */
[----:B-1----:R-:W-:Y:S01]  /*0350*/  ISETP.NE.AND P3, PT, R4, 0x1, PT ;  /* 0x000000010400780c */ /* 0x002fe20003f65270 */
[----:B------:R-:W-:Y:S01]  /*0360*/  IMAD.MOV.U32 R5, RZ, RZ, RZ ;  /* 0x000000ffff057224 */ /* 0x000fe200078e00ff */
[----:B------:R-:W0:Y:S07]  /*0370*/  S2R R4, SR_CTAID.X ;  /* 0x0000000000047919 */ /* 0x000e2e0000002500 */
[----:B------:R-:W-:Y:S01]  /*0380*/  VOTEU.ALL UP0, P0 ;  /* 0x00000000003f7886 */ /* 0x000fe20000000000 */
[----:B------:R-:W-:-:S03]  /*0390*/  VOTEU.ALL UP1, P0 ;  /* 0x00000000003f7886 */ /* 0x000fc60000020000 */
[----:B------:R-:W0:Y:S01]  /*03a0*/  @P3 LDC R9, c[0x0][0x10] ;  /* 0x00000400ff093b82 */ /* 0x000e220000000800 */
[----:B--2---:R-:W-:Y:S01]  /*03b0*/  @P3 IMAD.MOV.U32 R6, RZ, RZ, R3 ;  /* 0x000000ffff063224 */ /* 0x004fe200078e0003 */
[----:B------:R-:W-:Y:S01]  /*03c0*/  @!UP0 UMOV UR6, 0x400 ;  /* 0x0000040000068882 */ /* 0x000fe20000000000 */
[----:B------:R-:W-:-:S04]  /*03d0*/  @!UP0 UIADD3 UR4, -UR4, 0x100000, URZ ;  /* 0x0010000004048890 */ /* 0x000fc8000fffe13f */
[----:B------:R-:W-:Y:S02]  /*03e0*/  @!UP0 USHF.L.U32 UR5, UR4, 0xb, URZ ;  /* 0x0000000b04058899 */ /* 0x000fe4000800063f */
[----:B------:R-:W-:Y:S01]  /*03f0*/  @!UP0 USHF.L.U32 UR4, UR4, 0x1, URZ ;  /* 0x0000000104048899 */ /* 0x000fe2000800063f */
[----:B------:R-:W-:Y:S02]  /*0400*/  @P3 IMAD.MOV.U32 R7, RZ, RZ, RZ ;  /* 0x000000ffff073224 */ /* 0x000fe400078e00ff */
[----:B------:R-:W-:Y:S01]  /*0410*/  @P3 IMAD.MOV.U32 R13, RZ, RZ, RZ ;  /* 0x000000ffff0d3224 */ /* 0x000fe200078e00ff */
[----:B------:R-:W1:Y:S08]  /*0420*/  @!UP0 S2UR UR7, SR_CgaCtaId ;  /* 0x00000000000789c3 */ /* 0x000e700000008800 */
[----:B------:R-:W2:Y:S01]  /*0430*/  @!P3 LDC R11, c[0x0][0xc] ;  /* 0x00000300ff0bbb82 */ /* 0x000ea20000000800 */
[----:B0-----:R-:W-:-:S04]  /*0440*/  @P3 IMAD.WIDE.U32 R8, R4, R9, R6 ;  /* 0x0000000904083225 */ /* 0x001fc800078e0006 */
[----:B------:R-:W-:Y:S02]  /*0450*/  @P3 IMAD.MOV.U32 R17, RZ, RZ, R8 ;  /* 0x000000ffff113224 */ /* 0x000fe400078e0008 */
[----:B------:R-:W-:Y:S01]  /*0460*/  @P3 IMAD.IADD R16, R9, 0x1, R13 ;  /* 0x0000000109103824 */ /* 0x000fe200078e020d */
[----:B-1----:R-:W-:Y:S01]  /*0470*/  @!UP0 ULEA UR6, UR7, UR6, 0x18 ;  /* 0x0000000607068291 */ /* 0x002fe2000f8ec03f */
[----:B------:R-:W-:Y:S01]  /*0480*/  VOTEU.ALL UP0, P0 ;  /* 0x00000000003f7886 */ /* 0x000fe20000000000 */
[----:B------:R-:W-:-:S04]  /*0490*/  ISETP.NE.AND P0, PT, R0, 0x3, PT ;  /* 0x000000030000780c */ /* 0x000fc80003f05270 */
[----:B------:R-:W-:Y:S01]  /*04a0*/  ISETP.EQ.OR P0, PT, R0, RZ, !P0 ;  /* 0x000000ff0000720c */ /* 0x000fe20004702670 */
[----:B--2---:R-:W-:-:S03]  /*04b0*/  @!P3 IMAD.WIDE.U32 R6, R11, R3, R4 ;  /* 0x000000030b06b225 */ /* 0x004fc600078e0004 */
[C---:B------:R-:W-:Y:S01]  /*04c0*/  ISETP.EQ.AND P0, PT, R10.reuse, RZ, P0 ;  /* 0x000000ff0a00720c */ /* 0x040fe20000702270 */
[----:B------:R-:W-:Y:S01]  /*04d0*/  VIADD R10, R10, 0xffffffff ;  /* 0xffffffff0a0a7836 */ /* 0x000fe20000000000 */
[----:B------:R-:W0:Y:S02]  /*04e0*/  FENCE.VIEW.ASYNC.S ;  /* 0x00000000000073c6 */ /* 0x000e240000000000 */
[----:B0-----:R0:W3:Y:S01]  /*04f0*/  @!UP0 SYNCS.EXCH.64 URZ, [UR6+0x30], UR4 ;  /* 0x00003004063f85b2 */ /* 0x0010e20008000100 */
[----:B------:R-:W-:Y:S01]  /*0500*/  @!P3 IMAD.MOV.U32 R17, RZ, RZ, R6 ;  /* 0x000000ffff11b224 */ /* 0x000fe200078e0006 */
[----:B------:R-:W-:Y:S01]  /*0510*/  SEL R2, RZ, 0x1, !P0 ;  /* 0x00000001ff027807 */ /* 0x000fe20004000000 */
[----:B------:R-:W-:Y:S01]  /*0520*/  @!P3 IMAD.MOV.U32 R16, RZ, RZ, R7 ;  /* 0x000000ffff10b224 */ /* 0x000fe200078e0007 */
[----:B------:R-:W-:-:S04]  /*0530*/  ISETP.GE.U32.AND P1, PT, R10, 0x2, PT ;  /* 0x000000020a00780c */ /* 0x000fc80003f26070 */
[----:B------:R-:W-:Y:S01]  /*0540*/  SEL R2, R2, 0x2, P1 ;  /* 0x0000000202027807 */ /* 0x000fe20000800000 */
[----:B------:R0:W3:Y:S01]  /*0550*/  @!UP1 SYNCS.EXCH.64 URZ, [UR6+0x38], UR4 ;  /* 0x00003804063f95b2 */ /* 0x0000e20008000100 */
[----:B------:R-:W-:Y:S01]  /*0560*/  NOP ;  /* 0x0000000000007918 */ /* 0x000fe20000000000 */
[----:B---34-:R-:W-:Y:S06]  /*0570*/  BAR.SYNC.DEFER_BLOCKING 0x0 ;  /* 0x0000000000007b1d */ /* 0x018fec0000010000 */
[----:B------:R-:W-:Y:S05]  /*0580*/  @!P2 BRA `(.L_x_3) ;  /* 0x000000d40004a947 */ /* 0x000fea0003800000 */
[----:B------:R-:W-:-:S13]  /*0590*/  ISETP.GT.U32.AND P0, PT, R10, 0x1, PT ;  /* 0x000000010a00780c */ /* 0x000fda0003f04070 */
[----:B0-----:R-:W-:Y:S05]  /*05a0*/  @P0 EXIT ;  /* 0x000000000000094d */ /* 0x001fea0003800000 */
[----:B------:R-:W-:Y:S01]  /*05b0*/  ULDC.64 UR4, c[0x0][0x650] ;  /* 0x0001940000047ab9 */ /* 0x000fe20000000a00 */
[----:B------:R-:W-:Y:S01]  /*05c0*/  PRMT R0, RZ, 0x7610, R0 ;  /* 0x00007610ff007816 */ /* 0x000fe20000000000 */
[----:B------:R-:W-:Y:S01]  /*05d0*/  IMAD.MOV.U32 R19, RZ, RZ, -0x1 ;  /* 0xffffffffff137424 */ /* 0x000fe200078e00ff */
[----:B------:R-:W-:Y:S01]  /*05e0*/  ISETP.GE.U32.AND P0, PT, R17, UR4, PT ;  /* 0x0000000411007c0c */ /* 0x000fe2000bf06070 */
[----:B------:R-:W-:Y:S02]  /*05f0*/  IMAD.MOV.U32 R22, RZ, RZ, -0x1 ;  /* 0xffffffffff167424 */ /* 0x000fe400078e00ff */
[----:B------:R-:W-:Y:S01]  /*0600*/  IMAD.MOV.U32 R18, RZ, RZ, -0x1 ;  /* 0xffffffffff127424 */ /* 0x000fe200078e00ff */
[----:B------:R-:W-:-:S13]  /*0610*/  ISETP.GE.U32.AND.EX P0, PT, R16, UR5, PT, P0 ;  /* 0x0000000510007c0c */ /* 0x000fda000bf06100 */
[----:B------:R-:W-:Y:S05]  /*0620*/  @P0 BRA `(.L_x_4) ;  /* 0x0000000400600947 */ /* 0x000fea0003800000 */
[----:B------:R-:W0:Y:S01]  /*0630*/  LDC.64 R14, c[0x0][0x628] ;  /* 0x00018a00ff0e7b82 */ /* 0x000e220000000a00 */
[----:B------:R-:W-:Y:S02]  /*0640*/  IMAD.MOV.U32 R6, RZ, RZ, R17 ;  /* 0x000000ffff067224 */ /* 0x000fe400078e0011 */
[----:B------:R-:W-:-:S05]  /*0650*/  IMAD.MOV.U32 R7, RZ, RZ, R16 ;  /* 0x000000ffff077224 */ /* 0x000fca00078e0010 */
[----:B------:R-:W1:Y:S08]  /*0660*/  LDC R12, c[0x0][0x630] ;  /* 0x00018c00ff0c7b82 */ /* 0x000e700000000800 */
[----:B------:R-:W2:Y:S01]  /*0670*/  LDC.64 R18, c[0x0][0x620] ;  /* 0x00018800ff127b82 */ /* 0x000ea20000000a00 */
[----:B0-----:R-:W-:-:S04]  /*0680*/  ISETP.NE.U32.AND P0, PT, R14, RZ, PT ;  /* 0x000000ff0e00720c */ /* 0x001fc80003f05070 */
[----:B------:R-:W-:-:S13]  /*0690*/  ISETP.NE.AND.EX P0, PT, R15, RZ, PT, P0 ;  /* 0x000000ff0f00720c */ /* 0x000fda0003f05300 */
[----:B-12---:R-:W-:Y:S05]  /*06a0*/  @!P0 BRA `(.L_x_5) ;  /* 0x0000000000288947 */ /* 0x006fea0003800000 */
[----:B------:R-:W0:Y:S02]  /*06b0*/  LDC R0, c[0x0][0x634] ;  /* 0x00018d00ff007b82 */ /* 0x000e240000000800 */
[----:B0-----:R-:W-:-:S05]  /*06c0*/  IADD3 R11, P0, R17, R0, RZ ;  /* 0x00000000110b7210 */ /* 0x001fca0007f1e0ff */
[----:B------:R-:W-:-:S04]  /*06d0*/  IMAD.X R13, RZ, RZ, R16, P0 ;  /* 0x000000ffff0d7224 */ /* 0x000fc800000e0610 */
[----:B------:R-:W-:-:S04]  /*06e0*/  IMAD.WIDE.U32 R6, R13, R14, RZ ;  /* 0x0000000e0d067225 */ /* 0x000fc800078e00ff */
[----:B------:R-:W-:-:S04]  /*06f0*/  IMAD.WIDE.U32 R8, P0, R11, R15, R6 ;  /* 0x0000000f0b087225 */ /* 0x000fc80007800006 */
[----:B------:R-:W-:-:S04]  /*0700*/  IMAD.WIDE.U32 R6, R11, R14, RZ ;  /* 0x0000000e0b067225 */ /* 0x000fc800078e00ff */
[----:B------:R-:W-:Y:S01]  /*0710*/  IMAD.X R11, RZ, RZ, RZ, P0 ;  /* 0x000000ffff0b7224 */ /* 0x000fe200000e06ff */
[----:B------:R-:W-:Y:S01]  /*0720*/  IADD3 RZ, P0, R7, R8, RZ ;  /* 0x0000000807ff7210 */ /* 0x000fe20007f1e0ff */
[----:B------:R-:W-:-:S04]  /*0730*/  IMAD.MOV.U32 R10, RZ, RZ, R9 ;  /* 0x000000ffff0a7224 */ /* 0x000fc800078e0009 */
[----:B------:R-:W-:-:S08]  /*0740*/  IMAD.WIDE.U32.X R6, R13, R15, R10, P0 ;  /* 0x0000000f0d067225 */ /* 0x000fd000000e040a */
.L_x_5:
[-CC-:B------:R-:W-:Y:S01]  /*0750*/  SHF.R.U64 R26, R6, R12.reuse, R7.reuse ;  /* 0x0000000c061a7219 */ /* 0x180fe20000001207 */
[----:B------:R-:W0:Y:S01]  /*0760*/  LDC R10, c[0x0][0x618] ;  /* 0x00018600ff0a7b82 */ /* 0x000e220000000800 */
[----:B------:R-:W-:Y:S01]  /*0770*/  SHF.R.U32.HI R5, RZ, R12, R7 ;  /* 0x0000000cff057219 */ /* 0x000fe20000011607 */
[----:B------:R-:W-:Y:S01]  /*0780*/  ULDC UR4, c[0x0][0x150] ;  /* 0x0000540000047ab9 */ /* 0x000fe20000000800 */
[----:B------:R-:W-:Y:S01]  /*0790*/  IADD3 R9, P0, RZ, -R26, RZ ;  /* 0x8000001aff097210 */ /* 0x000fe20007f1e0ff */
[----:B------:R-:W-:Y:S01]  /*07a0*/  IMAD.MOV.U32 R6, RZ, RZ, R17 ;  /* 0x000000ffff067224 */ /* 0x000fe200078e0011 */
[----:B------:R-:W-:Y:S01]  /*07b0*/  I2FP.F32.U32 R0, R4 ;  /* 0x0000000400007245 */ /* 0x000fe20000201000 */
[----:B------:R-:W-:Y:S02]  /*07c0*/  IMAD.MOV.U32 R7, RZ, RZ, R16 ;  /* 0x000000ffff077224 */ /* 0x000fe400078e0010 */
[----:B------:R-:W1:Y:S01]  /*07d0*/  LDC.64 R24, c[0x0][0x640] ;  /* 0x00019000ff187b82 */ /* 0x000e620000000a00 */
[----:B------:R-:W-:-:S02]  /*07e0*/  IMAD.X R11, RZ, RZ, ~R5, P0 ;  /* 0x000000ffff0b7224 */ /* 0x000fc400000e0e05 */
[----:B------:R-:W-:Y:S01]  /*07f0*/  FMUL R0, R0, UR4 ;  /* 0x0000000400007c20 */ /* 0x000fe20008400000 */
[----:B------:R-:W-:Y:S01]  /*0800*/  IMAD.WIDE.U32 R6, R9, R18, R6 ;  /* 0x0000001209067225 */ /* 0x000fe200078e0006 */
[----:B------:R-:W-:-:S03]  /*0810*/  ULDC UR4, c[0x0][0x154] ;  /* 0x0000550000047ab9 */ /* 0x000fc60000000800 */
[----:B------:R-:W-:Y:S01]  /*0820*/  IMAD R8, R11, R18, RZ ;  /* 0x000000120b087224 */ /* 0x000fe200078e02ff */
[----:B------:R-:W2:Y:S01]  /*0830*/  LDC R5, c[0x0][0x144] ;  /* 0x00005100ff057b82 */ /* 0x000ea20000000800 */
[----:B------:R-:W3:Y:S02]  /*0840*/  F2I.U32.TRUNC.NTZ R0, R0 ;  /* 0x0000000000007305 */ /* 0x000ee4000020f000 */
[----:B------:R-:W-:-:S04]  /*0850*/  IMAD R9, R9, R19, R8 ;  /* 0x0000001309097224 */ /* 0x000fc800078e0208 */
[----:B------:R-:W-:Y:S01]  /*0860*/  IMAD.IADD R7, R7, 0x1, R9 ;  /* 0x0000000107077824 */ /* 0x000fe200078e0209 */
[----:B------:R-:W4:Y:S01]  /*0870*/  LDC R12, c[0x0][0x608] ;  /* 0x00018200ff0c7b82 */ /* 0x000f220000000800 */
[----:B------:R-:W-:-:S03]  /*0880*/  IMAD.MOV.U32 R9, RZ, RZ, -0x1 ;  /* 0xffffffffff097424 */ /* 0x000fc600078e00ff */
[-CC-:B0-----:R-:W-:Y:S02]  /*0890*/  SHF.R.U64 R18, R6, R10.reuse, R7.reuse ;  /* 0x0000000a06127219 */ /* 0x181fe40000001207 */
[----:B------:R-:W-:Y:S02]  /*08a0*/  I2FP.F32.U32 R6, R3 ;  /* 0x0000000300067245 */ /* 0x000fe40000201000 */
[----:B------:R-:W0:Y:S01]  /*08b0*/  LDC R22, c[0x0][0x658] ;  /* 0x00019600ff167b82 */ /* 0x000e220000000800 */
[----:B-1----:R-:W-:Y:S01]  /*08c0*/  ISETP.NE.U32.AND P0, PT, R24, RZ, PT ;  /* 0x000000ff1800720c */ /* 0x002fe20003f05070 */
[----:B---3--:R-:W-:Y:S01]  /*08d0*/  IMAD.MOV R8, RZ, RZ, -R0 ;  /* 0x000000ffff087224 */ /* 0x008fe200078e0a00 */
[----:B------:R-:W-:Y:S01]  /*08e0*/  SHF.R.U32.HI R7, RZ, R10, R7 ;  /* 0x0000000aff077219 */ /* 0x000fe20000011607 */
[----:B------:R-:W-:Y:S01]  /*08f0*/  FMUL R6, R6, UR4 ;  /* 0x0000000406067c20 */ /* 0x000fe20008400000 */
[----:B------:R-:W-:-:S03]  /*0900*/  ISETP.NE.AND.EX P0, PT, R25, RZ, PT, P0 ;  /* 0x000000ff1900720c */ /* 0x000fc60003f05300 */
[----:B------:R-:W1:Y:S01]  /*0910*/  LDC R14, c[0x0][0x148] ;  /* 0x00005200ff0e7b82 */ /* 0x000e620000000800 */
[----:B--2---:R-:W-:-:S07]  /*0920*/  IMAD R0, R5, R8, R4 ;  /* 0x0000000805007224 */ /* 0x004fce00078e0204 */
[----:B------:R-:W2:Y:S01]  /*0930*/  LDC R20, c[0x0][0x600] ;  /* 0x00018000ff147b82 */ /* 0x000ea20000000800 */
[-CC-:B----4-:R-:W-:Y:S02]  /*0940*/  SHF.R.U64 R28, R18, R12.reuse, R7.reuse ;  /* 0x0000000c121c7219 */ /* 0x190fe40000001207 */
[----:B------:R-:W-:Y:S01]  /*0950*/  SHF.R.U32.HI R5, RZ, R12, R7 ;  /* 0x0000000cff057219 */ /* 0x000fe20000011607 */
[----:B------:R-:W-:Y:S01]  /*0960*/  IMAD.MOV.U32 R7, RZ, RZ, 0x1 ;  /* 0x00000001ff077424 */ /* 0x000fe200078e00ff */
[----:B------:R3:W4:Y:S03]  /*0970*/  F2I.U32.TRUNC.NTZ R12, R6 ;  /* 0x00000006000c7305 */ /* 0x000726000020f000 */
[----:B------:R-:W1:Y:S01]  /*0980*/  LDC R15, c[0x0][0x648] ;  /* 0x00019200ff0f7b82 */ /* 0x000e620000000800 */
[-C--:B0-----:R-:W-:Y:S02]  /*0990*/  SHF.L.U32 R4, R9, R22.reuse, RZ ;  /* 0x0000001609047219 */ /* 0x081fe400000006ff */
[----:B------:R-:W-:-:S02]  /*09a0*/  SHF.R.U64 R30, R28, R22, R5 ;  /* 0x000000161c1e7219 */ /* 0x000fc40000001205 */
[----:B------:R-:W-:Y:S02]  /*09b0*/  LOP3.LUT R11, RZ, R4, RZ, 0x33, !PT ;  /* 0x00000004ff0b7212 */ /* 0x000fe400078e33ff */
[-C--:B------:R-:W-:Y:S01]  /*09c0*/  SHF.R.U32.HI R5, RZ, R22.reuse, R5 ;  /* 0x00000016ff057219 */ /* 0x080fe20000011605 */
[----:B------:R-:W0:Y:S01]  /*09d0*/  LDC R19, c[0x0][0x638] ;  /* 0x00018e00ff137b82 */ /* 0x000e220000000800 */
[----:B------:R-:W-:Y:S01]  /*09e0*/  SHF.L.U32 R10, R7, R22, RZ ;  /* 0x00000016070a7219 */ /* 0x000fe200000006ff */
[----:B------:R-:W-:-:S06]  /*09f0*/  IMAD.MOV.U32 R4, RZ, RZ, R30 ;  /* 0x000000ffff047224 */ /* 0x000fcc00078e001e */
[----:B------:R-:W0:Y:S01]  /*0a00*/  LDC R21, c[0x0][0x610] ;  /* 0x00018400ff157b82 */ /* 0x000e220000000800 */
[----:B---34-:R-:W-:Y:S05]  /*0a10*/  @!P0 BRA `(.L_x_6) ;  /* 0x0000000000288947 */ /* 0x018fea0003800000 */
[----:B------:R-:W3:Y:S02]  /*0a20*/  LDC R9, c[0x0][0x64c] ;  /* 0x00019300ff097b82 */ /* 0x000ee40000000800 */
[----:B---3--:R-:W-:-:S05]  /*0a30*/  IADD3 R9, P0, R30, R9, RZ ;  /* 0x000000091e097210 */ /* 0x008fca0007f1e0ff */
        /* <DEDUP_REMOVED lines=8> */
.L_x_6:
[----:B-1----:R-:W-:Y:S01]  /*0ac0*/  SHF.R.U64 R4, R4, R15, R5 ;  /* 0x0000000f04047219 */ /* 0x002fe20000001205 */
[----:B--2---:R-:W-:Y:S01]  /*0ad0*/  VIADD R5, R20, 0xffffffff ;  /* 0xffffffff14057836 */ /* 0x004fe20000000000 */
[----:B------:R-:W-:Y:S01]  /*0ae0*/  LOP3.LUT R11, R28, R11, RZ, 0xc0, !PT ;  /* 0x0000000b1c0b7212 */ /* 0x000fe200078ec0ff */
[----:B------:R-:W-:Y:S02]  /*0af0*/  IMAD.MOV R12, RZ, RZ, -R12 ;  /* 0x000000ffff0c7224 */ /* 0x000fe400078e0a0c */
[----:B------:R-:W-:Y:S02]  /*0b00*/  IMAD.MOV R6, RZ, RZ, -R4 ;  /* 0x000000ffff067224 */ /* 0x000fe400078e0a04 */
[----:B------:R-:W-:Y:S01]  /*0b10*/  IMAD R11, R10, R4, R11 ;  /* 0x000000040a0b7224 */ /* 0x000fe200078e020b */
[----:B------:R-:W-:Y:S01]  /*0b20*/  LOP3.LUT R4, R18, R5, RZ, 0xc0, !PT ;  /* 0x0000000512047212 */ /* 0x000fe200078ec0ff */
[----:B------:R-:W-:Y:S02]  /*0b30*/  @P3 IMAD R0, R14, R12, R3 ;  /* 0x0000000c0e003224 */ /* 0x000fe400078e0203 */
[----:B0-----:R-:W-:-:S02]  /*0b40*/  IMAD R3, R6, R19, R30 ;  /* 0x0000001306037224 */ /* 0x001fc400078e021e */
[----:B------:R-:W-:Y:S02]  /*0b50*/  IMAD R19, R11, R21, R0 ;  /* 0x000000150b137224 */ /* 0x000fe400078e0200 */
[----:B------:R-:W-:Y:S02]  /*0b60*/  IMAD R4, R3, R20, R4 ;  /* 0x0000001403047224 */ /* 0x000fe400078e0204 */
[----:B------:R-:W-:Y:S02]  /*0b70*/  IMAD.MOV.U32 R0, RZ, RZ, 0x1 ;  /* 0x00000001ff007424 */ /* 0x000fe400078e00ff */
[----:B------:R-:W-:Y:S01]  /*0b80*/  IMAD.MOV.U32 R18, RZ, RZ, R26 ;  /* 0x000000ffff127224 */ /* 0x000fe200078e001a */
[----:B------:R-:W-:Y:S02]  /*0b90*/  SEL R22, R4, R19, !P3 ;  /* 0x0000001304167207 */ /* 0x000fe40005800000 */
[----:B------:R-:W-:-:S07]  /*0ba0*/  SEL R19, R19, R4, !P3 ;  /* 0x0000000413137207 */ /* 0x000fce0005800000 */
.L_x_4:
[----:B------:R-:W-:-:S08]  /*0bb0*/  NOP ;  /* 0x0000000000007918 */ /* 0x000fd00000000000 */
[----:B------:R-:W0:Y:S02]  /*0bc0*/  USETMAXREG.TRY_ALLOC.CTAPOOL UP0, 0xe8 ;  /* 0x000000e8000079c8 */ /* 0x000e240008000600 */
[----:B0-----:R-:W-:-:S13]  /*0bd0*/  PLOP3.LUT P0, PT, PT, PT, UP0, 0x80, 0x0 ;  /* 0x000000000000781c */ /* 0x001fda0003f0f008 */
[----:B------:R-:W-:Y:S05]  /*0be0*/  @!P0 BRA `(.L_x_4) ;  /* 0xfffffffc00f08947 */ /* 0x000fea000383ffff */
[----:B------:R-:W-:Y:S01]  /*0bf0*/  ULDC.64 UR4, c[0x0][0x598] ;  /* 0x0001660000047ab9 */ /* 0x000fe20000000a00 */
[----:B------:R-:W-:Y:S01]  /*0c00*/  ULDC.64 UR36, c[0x0][0x208] ;  /* 0x0000820000247ab9 */ /* 0x000fe20000000a00 */
[----:B------:R-:W-:-:S04]  /*0c10*/  ISETP.NE.U32.AND P0, PT, RZ, UR4, PT ;  /* 0x00000004ff007c0c */ /* 0x000fc8000bf05070 */
[----:B------:R-:W-:-:S13]  /*0c20*/  ISETP.NE.AND.EX P0, PT, RZ, UR5, PT, P0 ;  /* 0x00000005ff007c0c */ /* 0x000fda000bf05300 */
[----:B------:R-:W-:Y:S05]  /*0c30*/  @!P0 BRA `(.L_x_7) ;  /* 0x00000000001c8947 */ /* 0x000fea0003800000 */
[----:B------:R-:W0:Y:S02]  /*0c40*/  LDC.64 R4, c[0x0][0x598] ;  /* 0x00016600ff047b82 */ /* 0x000e240000000a00 */
[----:B0-----:R-:W2:Y:S02]  /*0c50*/  LDG.E.64 R4, desc[UR36][R4.64] ;  /* 0x0000002404047981 */ /* 0x001ea4000c1e1b00 */
[----:B--2---:R-:W-:-:S04]  /*0c60*/  ISETP.NE.U32.AND P0, PT, R4, RZ, PT ;  /* 0x000000ff0400720c */ /* 0x004fc80003f05070 */
[----:B------:R-:W-:-:S13]  /*0c70*/  ISETP.NE.AND.EX P0, PT, R5, RZ, PT, P0 ;  /* 0x000000ff0500720c */ /* 0x000fda0003f05300 */
[----:B------:R-:W-:Y:S05]  /*0c80*/  @!P0 BRA `(.L_x_7) ;  /* 0x0000000000088947 */ /* 0x000fea0003800000 */
[----:B------:R0:W5:Y:S01]  /*0c90*/  LD.E R184, desc[UR36][R4.64] ;  /* 0x0000002404b87980 */ /* 0x000162000c101900 */
[----:B------:R-:W-:Y:S05]  /*0ca0*/  BRA `(.L_x_8) ;  /* 0x0000000000247947 */ /* 0x000fea0003800000 */
.L_x_7:
[----:B------:R-:W-:Y:S02]  /*0cb0*/  ULDC.64 UR4, c[0x0][0x588] ;  /* 0x0001620000047ab9 */ /* 0x000fe40000000a00 */
[----:B------:R-:W-:-:S04]  /*0cc0*/  ISETP.NE.U32.AND P0, PT, RZ, UR4, PT ;  /* 0x00000004ff007c0c */ /* 0x000fc8000bf05070 */
[----:B------:R-:W-:-:S13]  /*0cd0*/  ISETP.NE.AND.EX P0, PT, RZ, UR5, PT, P0 ;  /* 0x00000005ff007c0c */ /* 0x000fda000bf05300 */
[----:B------:R-:W-:Y:S05]  /*0ce0*/  @!P0 BRA `(.L_x_9) ;  /* 0x00000000000c8947 */ /* 0x000fea0003800000 */
[----:B------:R-:W0:Y:S02]  /*0cf0*/  LDC.64 R184, c[0x0][0x588] ;  /* 0x00016200ffb87b82 */ /* 0x000e240000000a00 */
[----:B0-----:R1:W5:Y:S01]  /*0d00*/  LDG.E R184, desc[UR36][R184.64] ;  /* 0x00000024b8b87981 */ /* 0x001362000c1e1900 */
[----:B------:R-:W-:Y:S05]  /*0d10*/  BRA `(.L_x_8) ;  /* 0x0000000000087947 */ /* 0x000fea0003800000 */
.L_x_9:
[----:B------:R-:W-:Y:S02]  /*0d20*/  ULDC UR4, c[0x0][0x580] ;  /* 0x0001600000047ab9 */ /* 0x000fe40000000800 */
[----:B------:R-:W-:-:S07]  /*0d30*/  IMAD.U32 R184, RZ, RZ, UR4 ;  /* 0x00000004ffb87e24 */ /* 0x000fce000f8e00ff */
.L_x_8:
[----:B------:R-:W-:Y:S02]  /*0d40*/  ULDC.64 UR4, c[0x0][0x5a0] ;  /* 0x0001680000047ab9 */ /* 0x000fe40000000a00 */
[----:B------:R-:W-:-:S04]  /*0d50*/  ISETP.NE.U32.AND P0, PT, RZ, UR4, PT ;  /* 0x00000004ff007c0c */ /* 0x000fc8000bf05070 */
[----:B------:R-:W-:-:S13]  /*0d60*/  ISETP.NE.AND.EX P0, PT, RZ, UR5, PT, P0 ;  /* 0x00000005ff007c0c */ /* 0x000fda000bf05300 */
[----:B------:R-:W-:Y:S05]  /*0d70*/  @!P0 BRA `(.L_x_10) ;  /* 0x00000000001c8947 */ /* 0x000fea0003800000 */
[----:B0-----:R-:W0:Y:S02]  /*0d80*/  LDC.64 R4, c[0x0][0x5a0] ;  /* 0x00016800ff047b82 */ /* 0x001e240000000a00 */
[----:B0-----:R-:W2:Y:S02]  /*0d90*/  LDG.E.64 R4, desc[UR36][R4.64] ;  /* 0x0000002404047981 */ /* 0x001ea4000c1e1b00 */
[----:B--2---:R-:W-:-:S04]  /*0da0*/  ISETP.NE.U32.AND P0, PT, R4, RZ, PT ;  /* 0x000000ff0400720c */ /* 0x004fc80003f05070 */
[----:B------:R-:W-:-:S13]  /*0db0*/  ISETP.NE.AND.EX P0, PT, R5, RZ, PT, P0 ;  /* 0x000000ff0500720c */ /* 0x000fda0003f05300 */
[----:B------:R-:W-:Y:S05]  /*0dc0*/  @!P0 BRA `(.L_x_10) ;  /* 0x0000000000088947 */ /* 0x000fea0003800000 */
[----:B-1----:R0:W5:Y:S01]  /*0dd0*/  LD.E R185, desc[UR36][R4.64] ;  /* 0x0000002404b97980 */ /* 0x002162000c101900 */
[----:B------:R-:W-:Y:S05]  /*0de0*/  BRA `(.L_x_11) ;  /* 0x0000000000247947 */ /* 0x000fea0003800000 */
.L_x_10:
[----:B------:R-:W-:Y:S02]  /*0df0*/  ULDC.64 UR4, c[0x0][0x590] ;  /* 0x0001640000047ab9 */ /* 0x000fe40000000a00 */
[----:B------:R-:W-:-:S04]  /*0e00*/  ISETP.NE.U32.AND P0, PT, RZ, UR4, PT ;  /* 0x00000004ff007c0c */ /* 0x000fc8000bf05070 */
[----:B------:R-:W-:-:S13]  /*0e10*/  ISETP.NE.AND.EX P0, PT, RZ, UR5, PT, P0 ;  /* 0x00000005ff007c0c */ /* 0x000fda000bf05300 */
[----:B------:R-:W-:Y:S05]  /*0e20*/  @!P0 BRA `(.L_x_12) ;  /* 0x00000000000c8947 */ /* 0x000fea0003800000 */
[----:B0-----:R-:W1:Y:S02]  /*0e30*/  LDC.64 R4, c[0x0][0x590] ;  /* 0x00016400ff047b82 */ /* 0x001e640000000a00 */
[----:B-1----:R1:W5:Y:S01]  /*0e40*/  LDG.E R185, desc[UR36][R4.64] ;  /* 0x0000002404b97981 */ /* 0x002362000c1e1900 */
[----:B------:R-:W-:Y:S05]  /*0e50*/  BRA `(.L_x_11) ;  /* 0x0000000000087947 */ /* 0x000fea0003800000 */
.L_x_12:
[----:B------:R-:W-:Y:S02]  /*0e60*/  ULDC UR4, c[0x0][0x584] ;  /* 0x0001610000047ab9 */ /* 0x000fe40000000800 */
[----:B-1----:R-:W-:-:S07]  /*0e70*/  IMAD.U32 R185, RZ, RZ, UR4 ;  /* 0x00000004ffb97e24 */ /* 0x002fce000f8e00ff */
.L_x_11:
[----:B------:R-:W-:-:S13]  /*0e80*/  LOP3.LUT P0, RZ, R0, 0xff, RZ, 0xc0, !PT ;  /* 0x000000ff00ff7812 */ /* 0x000fda000780c0ff */
[----:B------:R-:W-:Y:S05]  /*0e90*/  @!P0 EXIT ;  /* 0x000000000000894d */ /* 0x000fea0003800000 */
[----:B------:R-:W-:Y:S01]  /*0ea0*/  ULDC UR4, c[0x0][0x28c] ;  /* 0x0000a30000047ab9 */ /* 0x000fe20000000800 */
[----:B------:R-:W-:Y:S01]  /*0eb0*/  UMOV UR38, URZ ;  /* 0x0000003f00267c82 */ /* 0x000fe20008000000 */
[----:B------:R-:W-:Y:S01]  /*0ec0*/  UIADD3 UR4, UR4, 0xff, URZ ;  /* 0x000000ff04047890 */ /* 0x000fe2000fffe03f */
[----:B------:R-:W-:-:S03]  /*0ed0*/  UMOV UR39, URZ ;  /* 0x0000003f00277c82 */ /* 0x000fc60008000000 */
[----:B------:R-:W-:-:S04]  /*0ee0*/  USHF.R.S32.HI UR5, URZ, 0x1f, UR4 ;  /* 0x0000001f3f057899 */ /* 0x000fc80008011404 */
[----:B------:R-:W-:-:S04]  /*0ef0*/  ULEA.HI UR5, UR5, UR4, URZ, 0x8 ;  /* 0x0000000405057291 */ /* 0x000fc8000f8f403f */
[----:B------:R-:W-:-:S12]  /*0f00*/  USHF.R.S32.HI UR40, URZ, 0x8, UR5 ;  /* 0x000000083f287899 */ /* 0x000fd80008011405 */
.L_x_354:
[----:B------:R-:W-:Y:S01]  /*0f10*/  LOP3.LUT R0, R23, 0x80, RZ, 0xc0, !PT ;  /* 0x0000008017007812 */ /* 0x000fe200078ec0ff */
[----:B------:R-:W2:Y:S01]  /*0f20*/  S2UR UR7, SR_CgaCtaId ;  /* 0x00000000000779c3 */ /* 0x000ea20000008800 */
[----:B------:R-:W-:Y:S02]  /*0f30*/  UMOV UR6, 0x400 ;  /* 0x0000040000067882 */ /* 0x000fe40000000000 */
[----:B------:R-:W-:-:S06]  /*0f40*/  SHF.R.U32.HI R0, RZ, 0x7, R0 ;  /* 0x00000007ff007819 */ /* 0x000fcc0000011600 */
[----:B---3--:R-:W3:Y:S01]  /*0f50*/  SHFL.IDX PT, R0, R0, RZ, 0x1f ;  /* 0x00001fff00007589 */ /* 0x008ee200000e0000 */
[----:B--2---:R-:W-:Y:S01]  /*0f60*/  ULEA UR6, UR7, UR6, 0x18 ;  /* 0x0000000607067291 */ /* 0x004fe2000f8ec03f */
[----:B---3--:R-:W-:-:S13]  /*0f70*/  R2UR UR4, R0 ;  /* 0x00000000000472ca */ /* 0x008fda00000e0000 */
[----:B------:R-:W-:-:S04]  /*0f80*/  ULEA.HI UR5, UR4, UR4, URZ, 0x1 ;  /* 0x0000000404057291 */ /* 0x000fc8000f8f083f */
[----:B------:R-:W-:-:S04]  /*0f90*/  ULOP3.LUT UR5, UR5, 0x7fffe, URZ, 0xc0, !UPT ;  /* 0x0007fffe05057892 */ /* 0x000fc8000f8ec03f */
[----:B------:R-:W-:-:S03]  /*0fa0*/  UIADD3 UR5, UR4, -UR5, URZ ;  /* 0x8000000504057290 */ /* 0x000fc6000fffe03f */
[----:B------:R-:W-:Y:S01]  /*0fb0*/  ULDC UR4, c[0x0][0x28c] ;  /* 0x0000a30000047ab9 */ /* 0x000fe20000000800 */
[----:B------:R-:W-:Y:S01]  /*0fc0*/  ULEA UR5, UR5, UR6, 0xd ;  /* 0x0000000605057291 */ /* 0x000fe2000f8e683f */
[----:B------:R-:W-:-:S03]  /*0fd0*/  ISETP.LT.AND P0, PT, RZ, UR4, PT ;  /* 0x00000004ff007c0c */ /* 0x000fc6000bf01270 */
[----:B------:R-:W-:-:S04]  /*0fe0*/  UIADD3 UR5, UR5, 0x100, URZ ;  /* 0x0000010005057890 */ /* 0x000fc8000fffe03f */
[----:B------:R-:W-:-:S04]  /*0ff0*/  USHF.R.U32.HI UR5, URZ, 0x4, UR5 ;  /* 0x000000043f057899 */ /* 0x000fc80008011605 */
[----:B------:R-:W-:-:S04]  /*1000*/  ULOP3.LUT UR5, UR5, 0x3fff, URZ, 0xc0, !UPT ;  /* 0x00003fff05057892 */ /* 0x000fc8000f8ec03f */
[----:B------:R-:W-:Y:S01]  /*1010*/  ULOP3.LUT UR41, UR5, 0x10000, URZ, 0xfc, !UPT ;  /* 0x0001000005297892 */ /* 0x000fe2000f8efc3f */
[----:B-1--4-:R-:W-:Y:S11]  /*1020*/  @P0 BRA `(.L_x_13) ;  /* 0x0000000000400947 */ /* 0x012ff60003800000 */
[----:B------:R-:W-:Y:S01]  /*1030*/  MOV R0, 0x0 ;  /* 0x0000000000007802 */ /* 0x000fe20000000f00 */
[----:B------:R-:W-:Y:S01]  /*1040*/  ULDC.64 UR4, c[0x4][0x68] ;  /* 0x01001a0000047ab9 */ /* 0x000fe20000000a00 */
[----:B------:R-:W-:Y:S01]  /*1050*/  ULDC.64 UR6, c[0x4][0x8] ;  /* 0x0100020000067ab9 */ /* 0x000fe20000000a00 */
[----:B01----:R-:W-:Y:S01]  /*1060*/  IMAD.U32 R4, RZ, RZ, UR4 ;  /* 0x00000004ff047e24 */ /* 0x003fe2000f8e00ff */
[----:B------:R0:W1:Y:S01]  /*1070*/  LDC.64 R14, c[0x4][R0] ;  /* 0x01000000000e7b82 */ /* 0x0000620000000a00 */
[----:B------:R-:W-:Y:S01]  /*1080*/  IMAD.U32 R5, RZ, RZ, UR5 ;  /* 0x00000005ff057e24 */ /* 0x000fe2000f8e00ff */
[----:B------:R-:W-:Y:S01]  /*1090*/  ULDC.64 UR4, c[0x4][0x70] ;  /* 0x01001c0000047ab9 */ /* 0x000fe20000000a00 */
[----:B------:R-:W-:Y:S02]  /*10a0*/  IMAD.U32 R10, RZ, RZ, UR6 ;  /* 0x00000006ff0a7e24 */ /* 0x000fe4000f8e00ff */
[----:B------:R-:W-:Y:S02]  /*10b0*/  IMAD.U32 R6, RZ, RZ, UR4 ;  /* 0x00000004ff067e24 */ /* 0x000fe4000f8e00ff */
[----:B------:R-:W-:-:S02]  /*10c0*/  IMAD.U32 R7, RZ, RZ, UR5 ;  /* 0x00000005ff077e24 */ /* 0x000fc4000f8e00ff */
[----:B------:R-:W-:Y:S02]  /*10d0*/  IMAD.U32 R11, RZ, RZ, UR7 ;  /* 0x00000007ff0b7e24 */ /* 0x000fe4000f8e00ff */
[----:B------:R-:W-:Y:S02]  /*10e0*/  IMAD.MOV.U32 R8, RZ, RZ, 0x1e1 ;  /* 0x000001e1ff087424 */ /* 0x000fe400078e00ff */
[----:B------:R-:W-:Y:S02]  /*10f0*/  IMAD.MOV.U32 R12, RZ, RZ, 0x1 ;  /* 0x00000001ff0c7424 */ /* 0x000fe400078e00ff */
[----:B0-----:R-:W-:-:S07]  /*1100*/  IMAD.MOV.U32 R13, RZ, RZ, RZ ;  /* 0x000000ffff0d7224 */ /* 0x001fce00078e00ff */
[----:B------:R-:W-:-:S07]  /*1110*/  LEPC R20, `(.L_x_13) ;  /* 0x000000001014794e */ /* 0x000fce0000000000 */
[----:B-1---5:R-:W-:Y:S05]  /*1120*/  CALL.ABS.NOINC R14 ;  /* 0x000000000e007343 */ /* 0x022fea0003c00000 */
.L_x_13:
[----:B------:R-:W-:-:S04]  /*1130*/  LOP3.LUT R0, R2, 0x1, RZ, 0xfc, !PT ;  /* 0x0000000102007812 */ /* 0x000fc800078efcff */
[----:B------:R-:W-:-:S13]  /*1140*/  ISETP.NE.AND P0, PT, R0, 0x3, PT ;  /* 0x000000030000780c */ /* 0x000fda0003f05270 */
[----:B------:R-:W-:Y:S05]  /*1150*/  @!P0 BRA `(.L_x_14) ;  /* 0x0000000000048947 */ /* 0x000fea0003800000 */
[----:B------:R-:W-:Y:S01]  /*1160*/  BPT.TRAP 0x1 ;  /* 0x000000040000795c */ /* 0x000fe20000300000 */
.L_x_14:
[----:B------:R-:W2:Y:S01]  /*1170*/  S2UR UR5, SR_CgaCtaId ;  /* 0x00000000000579c3 */ /* 0x000ea20000008800 */
[----:B------:R-:W-:Y:S01]  /*1180*/  UMOV UR4, 0x400 ;  /* 0x0000040000047882 */ /* 0x000fe20000000000 */
[----:B------:R-:W-:Y:S02]  /*1190*/  IMAD.U32 R0, RZ, RZ, UR38 ;  /* 0x00000026ff007e24 */ /* 0x000fe4000f8e00ff */
[----:B------:R-:W-:-:S03]  /*11a0*/  IMAD.U32 R3, RZ, RZ, UR39 ;  /* 0x00000027ff037e24 */ /* 0x000fc6000f8e00ff */
[----:B------:R-:W-:Y:S01]  /*11b0*/  SHF.L.U32 R0, R0, 0x1f, RZ ;  /* 0x0000001f00007819 */ /* 0x000fe200000006ff */
[----:B--2---:R-:W-:-:S06]  /*11c0*/  ULEA UR4, UR5, UR4, 0x18 ;  /* 0x0000000405047291 */ /* 0x004fcc000f8ec03f */
[----:B------:R-:W-:-:S04]  /*11d0*/  IMAD.U32 R6, RZ, RZ, UR4 ;  /* 0x00000004ff067e24 */ /* 0x000fc8000f8e00ff */
[----:B------:R-:W-:-:S04]  /*11e0*/  IMAD R3, R3, 0x8, R6 ;  /* 0x0000000803037824 */ /* 0x000fc800078e0206 */
[----:B------:R2:W3:Y:S01]  /*11f0*/  SYNCS.PHASECHK.TRANS64.TRYWAIT P1, [R3+URZ], R0 ;  /* 0x00000000030075a7 */ /* 0x0004e2000802017f */
[----:B------:R-:W-:Y:S05]  /*1200*/  @!P0 BRA `(.L_x_15) ;  /* 0x0000000000048947 */ /* 0x000fea0003800000 */
[----:B------:R-:W-:Y:S01]  /*1210*/  BPT.TRAP 0x1 ;  /* 0x000000040000795c */ /* 0x000fe20000300000 */
.L_x_15:
[----:B---3--:R-:W-:Y:S05]  /*1220*/  @P1 BRA `(.L_x_16) ;  /* 0x0000000000081947 */ /* 0x008fea0003800000 */
[----:B------:R-:W3:Y:S02]  /*1230*/  SYNCS.PHASECHK.TRANS64.TRYWAIT P1, [R3+URZ], R0 ;  /* 0x00000000030075a7 */ /* 0x000ee4000802017f */
[----:B---3--:R-:W-:Y:S05]  /*1240*/  @!P1 BRA `(.L_x_17) ;  /* 0x000000dc00649947 */ /* 0x008fea0003800000 */
.L_x_16:
[----:B------:R-:W-:-:S04]  /*1250*/  UISETP.LT.AND UP0, UPT, UR40, 0x1, UPT ;  /* 0x000000012800788c */ /* 0x000fc8000bf01270 */
[----:B------:R-:W-:-:S06]  /*1260*/  USEL UR4, UR40, 0x1, UP0 ;  /* 0x0000000128047887 */ /* 0x000fcc0008000000 */
[----:B--23--:R-:W-:Y:S01]  /*1270*/  IMAD.U32 R0, RZ, RZ, UR4 ;  /* 0x00000004ff007e24 */ /* 0x00cfe2000f8e00ff */
[----:B------:R-:W-:Y:S05]  /*1280*/  WARPSYNC.ALL ;  /* 0x0000000000007948 */ /* 0x000fea0003800000 */
[----:B------:R-:W-:-:S04]  /*1290*/  IADD3 R0, -R0, UR40, RZ ;  /* 0x0000002800007c10 */ /* 0x000fc8000fffe1ff */
[----:B------:R-:W-:Y:S02]  /*12a0*/  ISETP.GE.AND P1, PT, R0, 0x1, PT ;  /* 0x000000010000780c */ /* 0x000fe40003f26270 */
[----:B------:R-:W-:Y:S01]  /*12b0*/  R2UR UR4, R6 ;  /* 0x00000000060472ca */ /* 0x000fe200000e0000 */
[----:B------:R-:W-:Y:S01]  /*12c0*/  UIMAD UR8, UR39, 0xc00, UR41 ;  /* 0x00000c00270878a4 */ /* 0x000fe2000f8e0229 */
[----:B------:R-:W-:Y:S01]  /*12d0*/  WARPGROUP.ARRIVE ;  /* 0x00000000000079c5 */ /* 0x000fe20000000000 */
[----:B------:R-:W-:Y:S01]  /*12e0*/  UMOV UR9, 0x40000040 ;  /* 0x4000004000097882 */ /* 0x000fe20000000000 */
[----:B------:R-:W-:Y:S01]  /*12f0*/  UMOV UR11, 0x40000040 ;  /* 0x40000040000b7882 */ /* 0x000fe20000000000 */
[----:B------:R-:W-:Y:S01]  /*1300*/  UMOV UR13, UR9 ;  /* 0x00000009000d7c82 */ /* 0x000fe20008000000 */
[----:B------:R-:W-:Y:S01]  /*1310*/  UMOV UR15, 0x40000040 ;  /* 0x40000040000f7882 */ /* 0x000fe20000000000 */
[----:B------:R-:W-:Y:S01]  /*1320*/  UMOV UR17, UR9 ;  /* 0x0000000900117c82 */ /* 0x000fe20008000000 */
[----:B------:R-:W-:Y:S01]  /*1330*/  UMOV UR12, UR8 ;  /* 0x00000008000c7c82 */ /* 0x000fe20008000000 */
[----:B------:R-:W-:Y:S01]  /*1340*/  UMOV UR16, UR8 ;  /* 0x0000000800107c82 */ /* 0x000fe20008000000 */
[----:B------:R-:W-:Y:S01]  /*1350*/  UMOV UR19, 0x40000040 ;  /* 0x4000004000137882 */ /* 0x000fe20000000000 */
[----:B------:R-:W-:Y:S01]  /*1360*/  UMOV UR20, UR8 ;  /* 0x0000000800147c82 */ /* 0x000fe20008000000 */
[----:B------:R-:W-:Y:S01]  /*1370*/  UMOV UR21, UR9 ;  /* 0x0000000900157c82 */ /* 0x000fe20008000000 */
[----:B------:R-:W-:Y:S01]  /*1380*/  UIADD3 UR4, UR4, 0x18100, URZ ;  /* 0x0001810004047890 */ /* 0x000fe2000fffe03f */
[----:B------:R-:W-:Y:S01]  /*1390*/  UMOV UR23, 0x40000040 ;  /* 0x4000004000177882 */ /* 0x000fe20000000000 */
[----:B------:R-:W-:-:S02]  /*13a0*/  UMOV UR24, UR8 ;  /* 0x0000000800187c82 */ /* 0x000fc40008000000 */
[----:B------:R-:W-:Y:S01]  /*13b0*/  USHF.R.U32.HI UR4, URZ, 0x4, UR4 ;  /* 0x000000043f047899 */ /* 0x000fe20008011604 */
[----:B------:R-:W-:Y:S01]  /*13c0*/  UMOV UR25, UR9 ;  /* 0x0000000900197c82 */ /* 0x000fe20008000000 */
[----:B------:R-:W-:Y:S02]  /*13d0*/  UMOV UR27, 0x40000040 ;  /* 0x40000040001b7882 */ /* 0x000fe40000000000 */
[----:B------:R-:W-:Y:S02]  /*13e0*/  ULOP3.LUT UR4, UR4, 0x3fff, URZ, 0xc0, !UPT ;  /* 0x00003fff04047892 */ /* 0x000fe4000f8ec03f */
[----:B------:R-:W-:Y:S02]  /*13f0*/  UIADD3 UR5, UR8, 0x400, URZ ;  /* 0x0000040008057890 */ /* 0x000fe4000fffe03f */
[----:B------:R-:W-:Y:S01]  /*1400*/  ULOP3.LUT UR4, UR4, 0x10000, URZ, 0xfc, !UPT ;  /* 0x0001000004047892 */ /* 0x000fe2000f8efc3f */
[----:B------:R-:W-:-:S03]  /*1410*/  UMOV UR31, 0x40000040 ;  /* 0x40000040001f7882 */ /* 0x000fc60000000000 */
[----:B------:R-:W-:-:S04]  /*1420*/  UIMAD UR6, UR39, 0xa00, UR4 ;  /* 0x00000a00270678a4 */ /* 0x000fc8000f8e0204 */
[----:B------:R-:W-:Y:S02]  /*1430*/  UIADD3 UR14, UR6, 0x100, URZ ;  /* 0x00000100060e7890 */ /* 0x000fe4000fffe03f */
[----:B------:R-:W-:Y:S02]  /*1440*/  UIADD3 UR18, UR6, 0x200, URZ ;  /* 0x0000020006127890 */ /* 0x000fe4000fffe03f */
[----:B------:R-:W-:Y:S01]  /*1450*/  UMOV UR10, UR6 ;  /* 0x00000006000a7c82 */ /* 0x000fe20008000000 */
[----:B------:R-:W-:Y:S01]  /*1460*/  UIADD3 UR22, UR6, 0x300, URZ ;  /* 0x0000030006167890 */ /* 0x000fe2000fffe03f */
[----:B------:R-:W-:Y:S01]  /*1470*/  IGMMA.64x32x32.S8.S8 R168, gdesc[UR8], RZ, !UPT, gsb0 ;  /* 0x0120000008a879f1 */ /* 0x000fe2000c0410ff */
[----:B------:R-:W-:Y:S02]  /*1480*/  UIADD3 UR26, UR6, 0x400, URZ ;  /* 0x00000400061a7890 */ /* 0x000fe4000fffe03f */
[----:B------:R-:W-:Y:S01]  /*1490*/  UIADD3 UR30, UR6, 0x402, URZ ;  /* 0x00000402061e7890 */ /* 0x000fe2000fffe03f */
[----:B------:R-:W-:-:S02]  /*14a0*/  WARPGROUP.DEPBAR.LE gsb0, 0x0 ;  /* 0x00008000000079c5 */ /* 0x000fc40000010000 */
[----:B------:R-:W-:-:S06]  /*14b0*/  WARPGROUP.ARRIVE ;  /* 0x00000000000079c5 */ /* 0x000fcc0000000000 */
[----:B------:R-:W-:Y:S03]  /*14c0*/  IGMMA.64x32x32.S8.S8 R136, gdesc[UR12], RZ, !UPT, gsb0 ;  /* 0x012000000c8879f1 */ /* 0x000fe6000c0410ff */
[----:B------:R-:W-:Y:S02]  /*14d0*/  WARPGROUP.DEPBAR.LE gsb0, 0x0 ;  /* 0x00008000000079c5 */ /* 0x000fe40000010000 */
[----:B------:R-:W-:-:S06]  /*14e0*/  WARPGROUP.ARRIVE ;  /* 0x00000000000079c5 */ /* 0x000fcc0000000000 */
[----:B------:R-:W-:Y:S03]  /*14f0*/  IGMMA.64x32x32.S8.S8 R104, gdesc[UR16], RZ, !UPT, gsb0 ;  /* 0x01200000106879f1 */ /* 0x000fe6000c0410ff */
[----:B------:R-:W-:Y:S02]  /*1500*/  WARPGROUP.DEPBAR.LE gsb0, 0x0 ;  /* 0x00008000000079c5 */ /* 0x000fe40000010000 */
[----:B------:R-:W-:-:S06]  /*1510*/  WARPGROUP.ARRIVE ;  /* 0x00000000000079c5 */ /* 0x000fcc0000000000 */
[----:B------:R-:W-:Y:S03]  /*1520*/  IGMMA.64x32x32.S8.S8 R72, gdesc[UR20], RZ, !UPT, gsb0 ;  /* 0x01200000144879f1 */ /* 0x000fe6000c0410ff */
[----:B------:R-:W-:Y:S02]  /*1530*/  WARPGROUP.DEPBAR.LE gsb0, 0x0 ;  /* 0x00008000000079c5 */ /* 0x000fe40000010000 */
[----:B------:R-:W-:-:S06]  /*1540*/  WARPGROUP.ARRIVE ;  /* 0x00000000000079c5 */ /* 0x000fcc0000000000 */
[----:B------:R-:W-:Y:S01]  /*1550*/  IGMMA.64x32x32.S8.S8 R40, gdesc[UR24], RZ, !UPT, gsb0 ;  /* 0x01200000182879f1 */ /* 0x000fe2000c0410ff */
[----:B------:R-:W-:Y:S01]  /*1560*/  UMOV UR24, UR5 ;  /* 0x0000000500187c82 */ /* 0x000fe20008000000 */
[----:B------:R-:W-:Y:S01]  /*1570*/  UMOV UR25, 0x40000040 ;  /* 0x4000004000197882 */ /* 0x000fe20000000000 */
[----:B------:R-:W-:Y:S01]  /*1580*/  UMOV UR20, UR24 ;  /* 0x0000001800147c82 */ /* 0x000fe20008000000 */
[----:B------:R-:W-:Y:S01]  /*1590*/  UMOV UR21, UR25 ;  /* 0x0000001900157c82 */ /* 0x000fe20008000000 */
[----:B------:R-:W-:Y:S01]  /*15a0*/  UMOV UR16, UR24 ;  /* 0x0000001800107c82 */ /* 0x000fe20008000000 */
[----:B------:R-:W-:Y:S01]  /*15b0*/  UMOV UR17, UR25 ;  /* 0x0000001900117c82 */ /* 0x000fe20008000000 */
[----:B------:R-:W-:Y:S01]  /*15c0*/  UMOV UR12, UR24 ;  /* 0x00000018000c7c82 */ /* 0x000fe20008000000 */
[----:B------:R-:W-:Y:S01]  /*15d0*/  UMOV UR13, UR25 ;  /* 0x00000019000d7c82 */ /* 0x000fe20008000000 */
[----:B------:R-:W-:Y:S01]  /*15e0*/  UIADD3 UR5, UR8, 0x402, URZ ;  /* 0x0000040208057890 */ /* 0x000fe2000fffe03f */
[----:B------:R-:W-:-:S02]  /*15f0*/  WARPGROUP.DEPBAR.LE gsb0, 0x0 ;  /* 0x00008000000079c5 */ /* 0x000fc40000010000 */
[----:B------:R-:W-:-:S06]  /*1600*/  WARPGROUP.ARRIVE ;  /* 0x00000000000079c5 */ /* 0x000fcc0000000000 */
[----:B------:R-:W-:Y:S01]  /*1610*/  IGMMA.64x32x32.S8.S8 R24, gdesc[UR24], RZ, !UPT, gsb0 ;  /* 0x01200000181879f1 */ /* 0x000fe2000c0410ff */
[----:B------:R-:W-:Y:S01]  /*1620*/  UMOV UR26, UR10 ;  /* 0x0000000a001a7c82 */ /* 0x000fe20008000000 */
[----:B------:R-:W-:Y:S01]  /*1630*/  UMOV UR27, UR11 ;  /* 0x0000000b001b7c82 */ /* 0x000fe20008000000 */
[----:B------:R-:W-:Y:S01]  /*1640*/  UIADD3 UR10, UR6, 0x806, URZ ;  /* 0x00000806060a7890 */ /* 0x000fe2000fffe03f */
[----:B------:R-:W-:Y:S01]  /*1650*/  UMOV UR11, 0x40000040 ;  /* 0x40000040000b7882 */ /* 0x000fe20000000000 */
[----:B------:R-:W-:Y:S02]  /*1660*/  WARPGROUP.DEPBAR.LE gsb0, 0x0 ;  /* 0x00008000000079c5 */ /* 0x000fe40000010000 */
[----:B------:R-:W-:-:S06]  /*1670*/  WARPGROUP.ARRIVE ;  /* 0x00000000000079c5 */ /* 0x000fcc0000000000 */
[----:B------:R-:W-:Y:S01]  /*1680*/  IGMMA.64x32x32.S8.S8 R56, gdesc[UR20], RZ, !UPT, gsb0 ;  /* 0x01200000143879f1 */ /* 0x000fe2000c0410ff */
        /* <DEDUP_REMOVED lines=10> */
[----:B------:R-:W-:Y:S02]  /*1730*/  UIADD3 UR12, UR8, 0x2, URZ ;  /* 0x00000002080c7890 */ /* 0x000fe4000fffe03f */
[----:B------:R-:W-:Y:S01]  /*1740*/  UIADD3 UR14, UR6, 0x2, URZ ;  /* 0x00000002060e7890 */ /* 0x000fe2000fffe03f */
[----:B------:R-:W-:Y:S01]  /*1750*/  UMOV UR13, 0x40000040 ;  /* 0x40000040000d7882 */ /* 0x000fe20000000000 */
[----:B------:R-:W-:Y:S01]  /*1760*/  UMOV UR15, 0x40000040 ;  /* 0x40000040000f7882 */ /* 0x000fe20000000000 */
[----:B------:R-:W-:Y:S02]  /*1770*/  UMOV UR17, UR13 ;  /* 0x0000000d00117c82 */ /* 0x000fe40008000000 */
[----:B------:R-:W-:Y:S01]  /*1780*/  UMOV UR16, UR12 ;  /* 0x0000000c00107c82 */ /* 0x000fe20008000000 */
[----:B------:R-:W-:Y:S01]  /*1790*/  UMOV UR20, UR12 ;  /* 0x0000000c00147c82 */ /* 0x000fe20008000000 */
[----:B------:R-:W-:Y:S01]  /*17a0*/  UMOV UR21, UR13 ;  /* 0x0000000d00157c82 */ /* 0x000fe20008000000 */
[----:B------:R-:W-:Y:S01]  /*17b0*/  UMOV UR28, UR12 ;  /* 0x0000000c001c7c82 */ /* 0x000fe20008000000 */
[----:B------:R-:W-:Y:S01]  /*17c0*/  UMOV UR29, UR13 ;  /* 0x0000000d001d7c82 */ /* 0x000fe20008000000 */
[----:B------:R-:W-:-:S02]  /*17d0*/  WARPGROUP.DEPBAR.LE gsb0, 0x0 ;  /* 0x00008000000079c5 */ /* 0x000fc40000010000 */
[----:B------:R-:W-:-:S06]  /*17e0*/  WARPGROUP.ARRIVE ;  /* 0x00000000000079c5 */ /* 0x000fcc0000000000 */
[----:B------:R-:W-:Y:S01]  /*17f0*/  IGMMA.64x32x32.S8.S8 R152, gdesc[UR24], RZ, !UPT, gsb0 ;  /* 0x01200000189879f1 */ /* 0x000fe2000c0410ff */
[----:B------:R-:W-:Y:S01]  /*1800*/  UIADD3 UR26, UR6, 0x302, URZ ;  /* 0x00000302061a7890 */ /* 0x000fe2000fffe03f */
[----:B------:R-:W-:Y:S01]  /*1810*/  UMOV UR24, UR12 ;  /* 0x0000000c00187c82 */ /* 0x000fe20008000000 */
[----:B------:R-:W-:Y:S01]  /*1820*/  UMOV UR25, UR13 ;  /* 0x0000000d00197c82 */ /* 0x000fe20008000000 */
[----:B------:R-:W-:Y:S01]  /*1830*/  UMOV UR27, 0x40000040 ;  /* 0x40000040001b7882 */ /* 0x000fe20000000000 */
[----:B------:R-:W-:Y:S02]  /*1840*/  WARPGROUP.DEPBAR.LE gsb0, 0x0 ;  /* 0x00008000000079c5 */ /* 0x000fe40000010000 */
[----:B------:R-:W-:-:S06]  /*1850*/  WARPGROUP.ARRIVE ;  /* 0x00000000000079c5 */ /* 0x000fcc0000000000 */
[----:B------:R-:W-:Y:S03]  /*1860*/  IGMMA.64x32x32.S8.S8 R168, gdesc[UR12], R168, gsb0 ;  /* 0x012000000ca879f1 */ /* 0x000fe600080410a8 */
        /* <DEDUP_REMOVED lines=11> */
[----:B------:R-:W-:Y:S01]  /*1920*/  IGMMA.64x32x32.S8.S8 R40, gdesc[UR28], R40, gsb0 ;  /* 0x012000001c2879f1 */ /* 0x000fe20008041028 */
        /* <DEDUP_REMOVED lines=13> */
[----:B------:R-:W-:Y:S01]  /*1a00*/  IGMMA.64x32x32.S8.S8 R24, gdesc[UR28], R24, gsb0 ;  /* 0x012000001c1879f1 */ /* 0x000fe20008041018 */
[----:B------:R-:W-:Y:S01]  /*1a10*/  UIADD3 UR30, UR6, 0x404, URZ ;  /* 0x00000404061e7890 */ /* 0x000fe2000fffe03f */
[----:B------:R-:W-:Y:S01]  /*1a20*/  UMOV UR31, 0x40000040 ;  /* 0x40000040001f7882 */ /* 0x000fe20000000000 */
[----:B------:R-:W-:Y:S02]  /*1a30*/  WARPGROUP.DEPBAR.LE gsb0, 0x0 ;  /* 0x00008000000079c5 */ /* 0x000fe40000010000 */
        /* <DEDUP_REMOVED lines=27> */
[----:B------:R-:W-:Y:S01]  /*1bf0*/  UMOV UR28, UR12 ;  /* 0x0000000c001c7c82 */ /* 0x000fe20008000000 */
[----:B------:R-:W-:Y:S01]  /*1c00*/  UMOV UR29, UR13 ;  /* 0x0000000d001d7c82 */ /* 0x000fe20008000000 */
[----:B------:R-:W-:-:S02]  /*1c10*/  WARPGROUP.DEPBAR.LE gsb0, 0x0 ;  /* 0x00008000000079c5 */ /* 0x000fc40000010000 */
        /* <DEDUP_REMOVED lines=271> */
[----:B------:R-:W-:Y:S03]  /*2d10*/  IGMMA.64x32x32.S8.S8 R24, gdesc[UR28], R24, gsb0 ;  /* 0x012000001c1879f1 */ /* 0x000fe60008041018 */
        /* <DEDUP_REMOVED lines=71> */
[----:B------:R-:W-:Y:S05]  /*3190*/  @!P1 BRA `(.L_x_18) ;  /* 0x0000002000509947 */ /* 0x000fea0003800000 */
[----:B------:R-:W-:Y:S02]  /*31a0*/  UIADD3 UR5, UR39, 0x1, URZ ;  /* 0x0000000127057890 */ /* 0x000fe4000fffe03f */
[----:B------:R-:W-:Y:S02]  /*31b0*/  IMAD.U32 R3, RZ, RZ, UR39 ;  /* 0x00000027ff037e24 */ /* 0x000fe4000f8e00ff */
[----:B------:R-:W-:-:S04]  /*31c0*/  UISETP.NE.AND UP0, UPT, UR5, 0x2, UPT ;  /* 0x000000020500788c */ /* 0x000fc8000bf05270 */
[----:B------:R-:W-:Y:S02]  /*31d0*/  USEL UR6, URZ, 0x1, UP0 ;  /* 0x000000013f067887 */ /* 0x000fe40008000000 */
[----:B------:R-:W-:Y:S02]  /*31e0*/  USEL UR5, UR5, URZ, UP0 ;  /* 0x0000003f05057287 */ /* 0x000fe40008000000 */
[----:B------:R-:W-:-:S06]  /*31f0*/  ULOP3.LUT UR6, UR38, UR6, URZ, 0x3c, !UPT ;  /* 0x0000000626067292 */ /* 0x000fcc000f8e3c3f */
[----:B------:R-:W-:-:S07]  /*3200*/  IMAD.U32 R7, RZ, RZ, UR6 ;  /* 0x00000006ff077e24 */ /* 0x000fce000f8e00ff */
.L_x_25:
[----:B------:R-:W-:Y:S05]  /*3210*/  @!P0 BRA `(.L_x_19) ;  /* 0x0000000000048947 */ /* 0x000fea0003800000 */
[----:B------:R-:W-:Y:S01]  /*3220*/  BPT.TRAP 0x1 ;  /* 0x000000040000795c */ /* 0x000fe20000300000 */
.L_x_19:
[----:B------:R-:W2:Y:S01]  /*3230*/  S2UR UR7, SR_CgaCtaId ;  /* 0x00000000000779c3 */ /* 0x000ea20000008800 */
[----:B------:R-:W-:Y:S01]  /*3240*/  UMOV UR6, 0x400 ;  /* 0x0000040000067882 */ /* 0x000fe20000000000 */
[----:B01----:R-:W-:Y:S01]  /*3250*/  IMAD.U32 R5, RZ, RZ, UR5 ;  /* 0x00000005ff057e24 */ /* 0x003fe2000f8e00ff */
[----:B------:R-:W-:Y:S01]  /*3260*/  SHF.L.U32 R4, R7, 0x1f, RZ ;  /* 0x0000001f07047819 */ /* 0x000fe200000006ff */
[----:B--2---:R-:W-:-:S06]  /*3270*/  ULEA UR6, UR7, UR6, 0x18 ;  /* 0x0000000607067291 */ /* 0x004fcc000f8ec03f */
[----:B------:R-:W-:-:S04]  /*3280*/  IMAD.U32 R6, RZ, RZ, UR6 ;  /* 0x00000006ff067e24 */ /* 0x000fc8000f8e00ff */
[----:B------:R-:W-:-:S04]  /*3290*/  IMAD R5, R5, 0x8, R6 ;  /* 0x0000000805057824 */ /* 0x000fc800078e0206 */
[----:B------:R0:W1:Y:S01]  /*32a0*/  SYNCS.PHASECHK.TRANS64.TRYWAIT P1, [R5+URZ], R4 ;  /* 0x00000004050075a7 */ /* 0x000062000802017f */
[----:B------:R-:W-:Y:S05]  /*32b0*/  @!P0 BRA `(.L_x_20) ;  /* 0x0000000000048947 */ /* 0x000fea0003800000 */
[----:B------:R-:W-:Y:S01]  /*32c0*/  BPT.TRAP 0x1 ;  /* 0x000000040000795c */ /* 0x000fe20000300000 */
.L_x_20:
[----:B-1----:R-:W-:Y:S05]  /*32d0*/  @P1 BRA `(.L_x_21) ;  /* 0x0000000000081947 */ /* 0x002fea0003800000 */
[----:B------:R-:W1:Y:S02]  /*32e0*/  SYNCS.PHASECHK.TRANS64.TRYWAIT P1, [R5+URZ], R4 ;  /* 0x00000004050075a7 */ /* 0x000e64000802017f */
[----:B-1----:R-:W-:Y:S05]  /*32f0*/  @!P1 BRA `(.L_x_22) ;  /* 0x000000bc004c9947 */ /* 0x002fea0003800000 */
.L_x_21:
[----:B------:R-:W-:Y:S01]  /*3300*/  UIMAD UR6, UR5, 0xc00, UR41 ;  /* 0x00000c00050678a4 */ /* 0x000fe2000f8e0229 */
[----:B------:R-:W-:Y:S01]  /*3310*/  WARPGROUP.ARRIVE ;  /* 0x00000000000079c5 */ /* 0x000fe20000000000 */
[----:B------:R-:W-:Y:S01]  /*3320*/  UIMAD UR8, UR5, 0xa00, UR4 ;  /* 0x00000a00050878a4 */ /* 0x000fe2000f8e0204 */
[----:B------:R-:W-:Y:S01]  /*3330*/  UMOV UR13, 0x40000040 ;  /* 0x40000040000d7882 */ /* 0x000fe20000000000 */
[----:B------:R-:W-:Y:S02]  /*3340*/  UMOV UR15, 0x40000040 ;  /* 0x40000040000f7882 */ /* 0x000fe40000000000 */
[----:B------:R-:W-:Y:S01]  /*3350*/  UIADD3 UR18, UR8, 0x100, URZ ;  /* 0x0000010008127890 */ /* 0x000fe2000fffe03f */
[----:B------:R-:W-:Y:S02]  /*3360*/  UMOV UR12, UR6 ;  /* 0x00000006000c7c82 */ /* 0x000fe40008000000 */
[----:B------:R-:W-:Y:S01]  /*3370*/  UMOV UR14, UR8 ;  /* 0x00000008000e7c82 */ /* 0x000fe20008000000 */
[----:B------:R-:W-:Y:S01]  /*3380*/  UMOV UR16, UR12 ;  /* 0x0000000c00107c82 */ /* 0x000fe20008000000 */
[----:B------:R-:W-:Y:S01]  /*3390*/  IGMMA.64x32x32.S8.S8 R168, gdesc[UR12], R168, gsb0 ;  /* 0x012000000ca879f1 */ /* 0x000fe200080410a8 */
[----:B------:R-:W-:Y:S01]  /*33a0*/  UMOV UR17, UR13 ;  /* 0x0000000d00117c82 */ /* 0x000fe20008000000 */
[----:B------:R-:W-:Y:S01]  /*33b0*/  UMOV UR19, 0x40000040 ;  /* 0x4000004000137882 */ /* 0x000fe20000000000 */
[----:B------:R-:W-:Y:S01]  /*33c0*/  UIADD3 UR22, UR8, 0x200, URZ ;  /* 0x0000020008167890 */ /* 0x000fe2000fffe03f */
[----:B------:R-:W-:Y:S01]  /*33d0*/  UMOV UR20, UR12 ;  /* 0x0000000c00147c82 */ /* 0x000fe20008000000 */
        /* <DEDUP_REMOVED lines=10> */
[----:B------:R-:W-:-:S02]  /*3480*/  UIADD3 UR7, UR6, 0x400, URZ ;  /* 0x0000040006077890 */ /* 0x000fc4000fffe03f */
[----:B------:R-:W-:Y:S01]  /*3490*/  UIADD3 UR12, UR6, 0x2, URZ ;  /* 0x00000002060c7890 */ /* 0x000fe2000fffe03f */
[----:B------:R-:W-:Y:S01]  /*34a0*/  UMOV UR13, 0x40000040 ;  /* 0x40000040000d7882 */ /* 0x000fe20000000000 */
[----:B------:R-:W-:Y:S01]  /*34b0*/  UIADD3 UR10, UR8, 0x706, URZ ;  /* 0x00000706080a7890 */ /* 0x000fe2000fffe03f */
        /* <DEDUP_REMOVED lines=25> */
[----:B------:R-:W-:Y:S01]  /*3650*/  UMOV UR30, UR14 ;  /* 0x0000000e001e7c82 */ /* 0x000fe20008000000 */
[----:B------:R-:W-:Y:S01]  /*3660*/  UMOV UR31, UR15 ;  /* 0x0000000f001f7c82 */ /* 0x000fe20008000000 */
[----:B------:R-:W-:Y:S01]  /*3670*/  UIADD3 UR14, UR8, 0x2, URZ ;  /* 0x00000002080e7890 */ /* 0x000fe2000fffe03f */
[----:B------:R-:W-:Y:S01]  /*3680*/  UMOV UR15, 0x40000040 ;  /* 0x40000040000f7882 */ /* 0x000fe20000000000 */
[----:B------:R-:W-:Y:S02]  /*3690*/  WARPGROUP.DEPBAR.LE gsb0, 0x0 ;  /* 0x00008000000079c5 */ /* 0x000fe40000010000 */
[----:B------:R-:W-:-:S06]  /*36a0*/  WARPGROUP.ARRIVE ;  /* 0x00000000000079c5 */ /* 0x000fcc0000000000 */
[----:B------:R-:W-:Y:S01]  /*36b0*/  IGMMA.64x32x32.S8.S8 R56, gdesc[UR24], R56, gsb0 ;  /* 0x01200000183879f1 */ /* 0x000fe20008041038 */
[----:B------:R-:W-:Y:S01]  /*36c0*/  UIADD3 UR26, UR8, 0x302, URZ ;  /* 0x00000302081a7890 */ /* 0x000fe2000fffe03f */
[----:B------:R-:W-:Y:S01]  /*36d0*/  UMOV UR24, UR12 ;  /* 0x0000000c00187c82 */ /* 0x000fe20008000000 */
[----:B------:R-:W-:Y:S01]  /*36e0*/  UMOV UR25, UR13 ;  /* 0x0000000d00197c82 */ /* 0x000fe20008000000 */
        /* <DEDUP_REMOVED lines=428> */
[----:B------:R-:W-:Y:S01]  /*51b0*/  BPT.TRAP 0x1 ;  /* 0x000000040000795c */ /* 0x000fe20000300000 */
.L_x_23:
[----:B01----:R-:W-:Y:S01]  /*51c0*/  IMAD R4, R3, 0x8, R6 ;  /* 0x0000000803047824 */ /* 0x003fe200078e0206 */
[----:B------:R-:W-:-:S03]  /*51d0*/  ISETP.GT.U32.AND P1, PT, R2, 0x1, PT ;  /* 0x000000010200780c */ /* 0x000fc60003f24070 */
[----:B------:R-:W-:-:S05]  /*51e0*/  VIADD R4, R4, 0x10 ;  /* 0x0000001004047836 */ /* 0x000fca0000000000 */
[----:B------:R-:W-:-:S04]  /*51f0*/  PRMT R4, RZ, 0x654, R4 ;  /* 0x00000654ff047816 */ /* 0x000fc80000000004 */
[----:B------:R0:W-:Y:S01]  /*5200*/  SYNCS.ARRIVE.TRANS64.RED.A1T0 RZ, [R4+URZ], RZ ;  /* 0x000000ff04ff79a7 */ /* 0x0001e2000810043f */
[----:B------:R-:W-:Y:S05]  /*5210*/  @P1 BRA `(.L_x_24) ;  /* 0x0000000000041947 */ /* 0x000fea0003800000 */
[----:B------:R-:W-:Y:S01]  /*5220*/  BPT.TRAP 0x1 ;  /* 0x000000040000795c */ /* 0x000fe20000300000 */
.L_x_24:
[----:B------:R-:W-:Y:S01]  /*5230*/  UIADD3 UR5, UR5, 0x1, URZ ;  /* 0x0000000105057890 */ /* 0x000fe2000fffe03f */
[C---:B------:R-:W-:Y:S01]  /*5240*/  ISETP.GT.AND P2, PT, R0.reuse, 0x1, PT ;  /* 0x000000010000780c */ /* 0x040fe20003f44270 */
[----:B------:R-:W-:Y:S02]  /*5250*/  VIADD R3, R3, 0x1 ;  /* 0x0000000103037836 */ /* 0x000fe40000000000 */
[----:B------:R-:W-:Y:S01]  /*5260*/  UISETP.NE.AND UP0, UPT, UR5, 0x2, UPT ;  /* 0x000000020500788c */ /* 0x000fe2000bf05270 */
[----:B------:R-:W-:Y:S02]  /*5270*/  VIADD R0, R0, 0xffffffff ;  /* 0xffffffff00007836 */ /* 0x000fe40000000000 */
[C---:B------:R-:W-:Y:S01]  /*5280*/  ISETP.NE.AND P1, PT, R3.reuse, 0x2, PT ;  /* 0x000000020300780c */ /* 0x040fe20003f25270 */
[----:B------:R-:W-:Y:S02]  /*5290*/  USEL UR6, URZ, 0x1, UP0 ;  /* 0x000000013f067887 */ /* 0x000fe40008000000 */
[----:B------:R-:W-:Y:S01]  /*52a0*/  USEL UR5, UR5, URZ, UP0 ;  /* 0x0000003f05057287 */ /* 0x000fe20008000000 */
[----:B------:R-:W-:-:S03]  /*52b0*/  SEL R3, R3, RZ, P1 ;  /* 0x000000ff03037207 */ /* 0x000fc60000800000 */
[----:B------:R-:W-:Y:S01]  /*52c0*/  LOP3.LUT R7, R7, UR6, RZ, 0x3c, !PT ;  /* 0x0000000607077c12 */ /* 0x000fe2000f8e3cff */
[----:B------:R-:W-:Y:S07]  /*52d0*/  @P2 BRA `(.L_x_25) ;  /* 0xffffffdc00cc2947 */ /* 0x000fee000383ffff */
.L_x_18:
[----:B------:R-:W2:Y:S02]  /*52e0*/  LDC R0, c[0x0][0x28c] ;  /* 0x0000a300ff007b82 */ /* 0x000ea40000000800 */
[----:B--2---:R-:W-:-:S13]  /*52f0*/  ISETP.GE.AND P1, PT, R0, 0x1, PT ;  /* 0x000000010000780c */ /* 0x004fda0003f26270 */
[----:B------:R-:W-:Y:S05]  /*5300*/  @!P1 BRA `(.L_x_26) ;  /* 0x0000000000389947 */ /* 0x000fea0003800000 */
[----:B------:R-:W-:Y:S05]  /*5310*/  @!P0 BRA `(.L_x_27) ;  /* 0x0000000000048947 */ /* 0x000fea0003800000 */
[----:B------:R-:W-:Y:S01]  /*5320*/  BPT.TRAP 0x1 ;  /* 0x000000040000795c */ /* 0x000fe20000300000 */
.L_x_27:
[----:B------:R-:W-:Y:S01]  /*5330*/  UISETP.LT.AND UP0, UPT, UR40, 0x1, UPT ;  /* 0x000000012800788c */ /* 0x000fe2000bf01270 */
[----:B------:R-:W-:-:S03]  /*5340*/  ISETP.GT.U32.AND P0, PT, R2, 0x1, PT ;  /* 0x000000010200780c */ /* 0x000fc60003f04070 */
[----:B------:R-:W-:-:S04]  /*5350*/  USEL UR4, UR40, 0x1, UP0 ;  /* 0x0000000128047887 */ /* 0x000fc80008000000 */
[----:B------:R-:W-:-:S04]  /*5360*/  UIADD3 UR4, UR39, UR40, -UR4 ;  /* 0x0000002827047290 */ /* 0x000fc8000fffe804 */
[----:B------:R-:W-:-:S04]  /*5370*/  USHF.L.U32 UR4, UR4, 0x3, URZ ;  /* 0x0000000304047899 */ /* 0x000fc8000800063f */
[----:B------:R-:W-:-:S06]  /*5380*/  ULOP3.LUT UR4, UR4, 0x8, URZ, 0xc0, !UPT ;  /* 0x0000000804047892 */ /* 0x000fcc000f8ec03f */
[----:B------:R-:W-:-:S05]  /*5390*/  IMAD.U32 R3, RZ, RZ, UR4 ;  /* 0x00000004ff037e24 */ /* 0x000fca000f8e00ff */
[----:B------:R-:W-:-:S04]  /*53a0*/  IADD3 R0, R6, 0x10, R3 ;  /* 0x0000001006007810 */ /* 0x000fc80007ffe003 */
[----:B------:R-:W-:-:S04]  /*53b0*/  PRMT R0, RZ, 0x654, R0 ;  /* 0x00000654ff007816 */ /* 0x000fc80000000000 */
[----:B------:R2:W-:Y:S01]  /*53c0*/  SYNCS.ARRIVE.TRANS64.RED.A1T0 RZ, [R0+URZ], RZ ;  /* 0x000000ff00ff79a7 */ /* 0x0005e2000810043f */
[----:B------:R-:W-:Y:S05]  /*53d0*/  @P0 BRA `(.L_x_26) ;  /* 0x0000000000040947 */ /* 0x000fea0003800000 */
[----:B------:R-:W-:Y:S01]  /*53e0*/  BPT.TRAP 0x1 ;  /* 0x000000040000795c */ /* 0x000fe20000300000 */
.L_x_26:
[----:B------:R-:W3:Y:S01]  /*53f0*/  LDC R6, c[0x0][0x288] ;  /* 0x0000a200ff067b82 */ /* 0x000ee20000000800 */
[--C-:B--2---:R-:W-:Y:S01]  /*5400*/  SHF.R.U32.HI R0, RZ, 0x7, R23.reuse ;  /* 0x00000007ff007819 */ /* 0x104fe20000011617 */
[----:B------:R-:W-:Y:S01]  /*5410*/  UIADD3 UR39, UR40, UR39, URZ ;  /* 0x0000002728277290 */ /* 0x000fe2000fffe03f */
[----:B------:R-:W-:Y:S01]  /*5420*/  SHF.R.U32.HI R3, RZ, 0x2, R23 ;  /* 0x00000002ff037819 */ /* 0x000fe20000011617 */
[C---:B------:R-:W-:Y:S01]  /*5430*/  IMAD.SHL.U32 R188, R23.reuse, 0x2, RZ ;  /* 0x0000000217bc7824 */ /* 0x040fe200078e00ff */
[----:B------:R-:W-:Y:S01]  /*5440*/  LOP3.LUT R0, R0, 0x1, RZ, 0xc0, !PT ;  /* 0x0000000100007812 */ /* 0x000fe200078ec0ff */
[----:B------:R-:W-:Y:S01]  /*5450*/  USHF.R.U32.HI UR4, URZ, 0x1, UR39 ;  /* 0x000000013f047899 */ /* 0x000fe20008011627 */
[----:B01----:R-:W-:Y:S01]  /*5460*/  LOP3.LUT R4, R23, 0x60, RZ, 0xc0, !PT ;  /* 0x0000006017047812 */ /* 0x003fe200078ec0ff */
[----:B------:R-:W-:Y:S01]  /*5470*/  ULDC UR8, c[0x0][0x284] ;  /* 0x0000a10000087ab9 */ /* 0x000fe20000000800 */
[----:B------:R-:W-:Y:S01]  /*5480*/  LOP3.LUT R3, R3, 0x7, RZ, 0xc0, !PT ;  /* 0x0000000703037812 */ /* 0x000fe200078ec0ff */
[----:B------:R-:W-:Y:S01]  /*5490*/  IMAD.SHL.U32 R8, R0, 0x40, RZ ;  /* 0x0000004000087824 */ /* 0x000fe200078e00ff */
[----:B------:R-:W-:Y:S01]  /*54a0*/  SHF.R.U32.HI R4, RZ, 0x1, R4 ;  /* 0x00000001ff047819 */ /* 0x000fe20000011604 */
[----:B------:R-:W-:Y:S01]  /*54b0*/  ULOP3.LUT UR4, UR4, 0x1, URZ, 0xc0, !UPT ;  /* 0x0000000104047892 */ /* 0x000fe2000f8ec03f */
[----:B------:R-:W-:Y:S01]  /*54c0*/  SHF.R.S32.HI R187, RZ, 0x1f, R18 ;  /* 0x0000001fffbb7819 */ /* 0x000fe20000011412 */
[----:B------:R-:W-:Y:S01]  /*54d0*/  UISETP.GT.U32.AND UP1, UPT, UR39, 0x1, UPT ;  /* 0x000000012700788c */ /* 0x000fe2000bf24070 */
[-CC-:B------:R-:W-:Y:S01]  /*54e0*/  IADD3 R5, RZ, -R4.reuse, -R3.reuse ;  /* 0x80000004ff057210 */ /* 0x180fe20007ffe803 */
[----:B------:R-:W-:Y:S01]  /*54f0*/  UISETP.NE.U32.AND UP0, UPT, UR4, 0x1, UPT ;  /* 0x000000010400788c */ /* 0x000fe2000bf05070 */
[----:B------:R-:W-:Y:S01]  /*5500*/  LOP3.LUT R3, R8, 0x40, R3, 0xe2, !PT ;  /* 0x0000004008037812 */ /* 0x000fe200078ee203 */
[----:B------:R-:W-:Y:S01]  /*5510*/  IMAD R8, R19, 0xc0, RZ ;  /* 0x000000c013087824 */ /* 0x000fe200078e02ff */
[----:B------:R-:W-:Y:S01]  /*5520*/  ULDC.64 UR6, c[0x0][0x5d0] ;  /* 0x0001740000067ab9 */ /* 0x000fe20000000a00 */
[----:B------:R-:W-:Y:S01]  /*5530*/  IMAD R5, R0, -0x40, R5 ;  /* 0xffffffc000057824 */ /* 0x000fe200078e0205 */
[----:B------:R-:W-:Y:S01]  /*5540*/  LOP3.LUT R4, R3, R4, RZ, 0xfc, !PT ;  /* 0x0000000403047212 */ /* 0x000fe200078efcff */
[----:B------:R-:W-:Y:S01]  /*5550*/  IMAD R3, R22, 0xa0, RZ ;  /* 0x000000a016037824 */ /* 0x000fe200078e02ff */
[----:B------:R-:W-:Y:S01]  /*5560*/  LOP3.LUT R0, R23, 0x3, RZ, 0xc0, !PT ;  /* 0x0000000317007812 */ /* 0x000fe200078ec0ff */
[----:B------:R-:W-:Y:S01]  /*5570*/  UISETP.LT.U32.AND UP1, UPT, UR40, 0x2, UP1 ;  /* 0x000000022800788c */ /* 0x000fe20008f21070 */
[----:B------:R-:W-:Y:S01]  /*5580*/  IMAD R7, R187, UR6, RZ ;  /* 0x00000006bb077c24 */ /* 0x000fe2000f8e02ff */
[----:B------:R-:W-:Y:S01]  /*5590*/  UISETP.GT.U32.AND UP0, UPT, UR40, 0x1, !UP0 ;  /* 0x000000012800788c */ /* 0x000fe2000c704070 */
[C---:B---3--:R-:W-:Y:S01]  /*55a0*/  ISETP.GE.AND P0, PT, R3.reuse, R6, PT ;  /* 0x000000060300720c */ /* 0x048fe20003f06270 */
[----:B------:R-:W-:Y:S01]  /*55b0*/  USEL UR5, URZ, 0x1, !UP1 ;  /* 0x000000013f057887 */ /* 0x000fe2000c800000 */
[----:B------:R-:W-:Y:S01]  /*55c0*/  LOP3.LUT R188, R3, 0x6, R188, 0xf8, !PT ;  /* 0x0000000603bc7812 */ /* 0x000fe200078ef8bc */
[----:B------:R-:W-:Y:S01]  /*55d0*/  USEL UR4, URZ, 0x1, !UP0 ;  /* 0x000000013f047887 */ /* 0x000fe2000c000000 */
[----:B------:R-:W-:Y:S01]  /*55e0*/  ISETP.GE.OR P0, PT, R8, UR8, P0 ;  /* 0x0000000808007c0c */ /* 0x000fe20008706670 */
[----:B------:R-:W-:Y:S01]  /*55f0*/  IMAD R22, R0, -0x2, R6 ;  /* 0xfffffffe00167824 */ /* 0x000fe200078e0206 */
[--C-:B------:R-:W-:Y:S01]  /*5600*/  SHF.R.S32.HI R189, RZ, 0x1f, R188.reuse ;  /* 0x0000001fffbd7819 */ /* 0x100fe200000114bc */
[----:B------:R-:W-:Y:S01]  /*5610*/  IMAD R9, R18, UR7, R7 ;  /* 0x0000000712097c24 */ /* 0x000fe2000f8e0207 */
[----:B------:R-:W-:Y:S01]  /*5620*/  IADD3 R0, -R8, UR8, R5 ;  /* 0x0000000808007c10 */ /* 0x000fe2000fffe105 */
[----:B------:R-:W-:Y:S01]  /*5630*/  IMAD.MOV.U32 R5, RZ, RZ, RZ ;  /* 0x000000ffff057224 */ /* 0x000fe200078e00ff */
[----:B------:R-:W-:Y:S01]  /*5640*/  ULOP3.LUT UR39, UR39, 0x1, URZ, 0xc0, !UPT ;  /* 0x0000000127277892 */ /* 0x000fe2000f8ec03f */
[----:B------:R-:W-:Y:S01]  /*5650*/  IMAD.WIDE.U32 R6, R18, UR6, R188 ;  /* 0x0000000612067c25 */ /* 0x000fe2000f8e00bc */
[----:B------:R-:W-:-:S03]  /*5660*/  ULOP3.LUT UR38, UR4, UR38, UR5, 0x96, !UPT ;  /* 0x0000002604267292 */ /* 0x000fc6000f8e9605 */
[----:B------:R-:W-:Y:S02]  /*5670*/  IMAD.IADD R22, R22, 0x1, -R3 ;  /* 0x0000000116167824 */ /* 0x000fe400078e0a03 */
[----:B------:R-:W-:Y:S02]  /*5680*/  IMAD.IADD R7, R7, 0x1, R9 ;  /* 0x0000000107077824 */ /* 0x000fe400078e0209 */
[----:B------:R-:W-:-:S04]  /*5690*/  IMAD.WIDE R4, R19, 0xc0, R4 ;  /* 0x000000c013047825 */ /* 0x000fc800078e0204 */
[----:B------:R-:W-:Y:S01]  /*56a0*/  IMAD.MOV.U32 R3, RZ, RZ, -0x1 ;  /* 0xffffffffff037424 */ /* 0x000fe200078e00ff */
[----:B------:R-:W-:Y:S06]  /*56b0*/  @P0 BRA `(.L_x_28) ;  /* 0x0000007800f40947 */ /* 0x000fec0003800000 */
[----:B------:R-:W0:Y:S01]  /*56c0*/  LDC.64 R20, c[0x0][0x5c8] ;  /* 0x00017200ff147b82 */ /* 0x000e220000000a00 */
[----:B------:R-:W-:Y:S01]  /*56d0*/  ULDC.64 UR4, c[0x0][0x5c0] ;  /* 0x0001700000047ab9 */ /* 0x000fe20000000a00 */
[----:B------:R-:W-:Y:S01]  /*56e0*/  BSSY B0, `(.L_x_28) ;  /* 0x00007ba000007945 */ /* 0x000fe20003800000 */
[-C--:B0-----:R-:W-:Y:S01]  /*56f0*/  IMAD R8, R5, R20.reuse, RZ ;  /* 0x0000001405087224 */ /* 0x081fe200078e02ff */
[----:B------:R-:W-:Y:S01]  /*5700*/  SHF.L.U64.HI R15, R20, 0x3, R21 ;  /* 0x00000003140f7819 */ /* 0x000fe20000010215 */
[----:B------:R-:W-:-:S04]  /*5710*/  IMAD.WIDE.U32 R6, R4, R20, R6 ;  /* 0x0000001404067225 */ /* 0x000fc800078e0006 */
[----:B------:R-:W-:Y:S01]  /*5720*/  IMAD R9, R4, R21, R8 ;  /* 0x0000001504097224 */ /* 0x000fe200078e0208 */
[----:B------:R-:W-:Y:S01]  /*5730*/  IADD3 R6, P0, R6, UR4, RZ ;  /* 0x0000000406067c10 */ /* 0x000fe2000ff1e0ff */
[C---:B------:R-:W-:Y:S02]  /*5740*/  IMAD.SHL.U32 R13, R20.reuse, 0x8, RZ ;  /* 0x00000008140d7824 */ /* 0x040fe400078e00ff */
[----:B------:R-:W-:Y:S01]  /*5750*/  IMAD.IADD R9, R7, 0x1, R9 ;  /* 0x0000000107097824 */ /* 0x000fe200078e0209 */
[-C--:B------:R-:W-:Y:S02]  /*5760*/  LEA R8, P2, R20, R6.reuse, 0x7 ;  /* 0x0000000614087211 */ /* 0x080fe400078438ff */
[----:B------:R-:W-:Y:S02]  /*5770*/  IADD3 R10, P1, R13, R6, RZ ;  /* 0x000000060d0a7210 */ /* 0x000fe40007f3e0ff */
[----:B------:R-:W-:Y:S02]  /*5780*/  IADD3.X R7, R9, UR5, RZ, P0, !PT ;  /* 0x0000000509077c10 */ /* 0x000fe400087fe4ff */
[----:B-----5:R-:W-:-:S02]  /*5790*/  ISETP.NE.AND P0, PT, R185, RZ, PT ;  /* 0x000000ffb900720c */ /* 0x020fc40003f05270 */
[----:B------:R-:W-:Y:S01]  /*57a0*/  LEA.HI.X R9, R20, R7, R21, 0x7, P2 ;  /* 0x0000000714097211 */ /* 0x000fe200010f3c15 */
[----:B------:R-:W-:Y:S01]  /*57b0*/  IMAD.X R11, R15, 0x1, R7, P1 ;  /* 0x000000010f0b7824 */ /* 0x000fe200008e0607 */
[----:B------:R-:W-:-:S05]  /*57c0*/  IADD3 R12, P2, R13, R8, RZ ;  /* 0x000000080d0c7210 */ /* 0x000fca0007f5e0ff */
[----:B------:R-:W-:-:S04]  /*57d0*/  IMAD.X R13, R15, 0x1, R9, P2 ;  /* 0x000000010f0d7824 */ /* 0x000fc800010e0609 */
[----:B------:R-:W-:Y:S05]  /*57e0*/  @!P0 BRA `(.L_x_29) ;  /* 0x0000005c00148947 */ /* 0x000fea0003800000 */
[----:B------:R-:W0:Y:S01]  /*57f0*/  LDC.64 R20, c[0x0][0x5b0] ;  /* 0x00016c00ff147b82 */ /* 0x000e220000000a00 */
[----:B------:R-:W-:Y:S01]  /*5800*/  ULDC.64 UR4, c[0x0][0x5b8] ;  /* 0x00016e0000047ab9 */ /* 0x000fe20000000a00 */
[----:B------:R-:W-:Y:S01]  /*5810*/  ISETP.GE.AND P3, PT, R0, 0x1, PT ;  /* 0x000000010000780c */ /* 0x000fe20003f66270 */
[----:B------:R-:W-:Y:S01]  /*5820*/  IMAD R19, R187, UR4, RZ ;  /* 0x00000004bb137c24 */ /* 0x000fe2000f8e02ff */
[----:B------:R-:W-:Y:S01]  /*5830*/  BSSY B1, `(.L_x_30) ;  /* 0x000000e000017945 */ /* 0x000fe20003800000 */
[----:B------:R-:W-:Y:S01]  /*5840*/  IMAD.WIDE.U32 R188, R18, UR4, R188 ;  /* 0x0000000412bc7c25 */ /* 0x000fe2000f8e00bc */
[----:B------:R-:W-:Y:S02]  /*5850*/  ISETP.LT.OR P1, PT, R22, 0x1, !P3 ;  /* 0x000000011600780c */ /* 0x000fe40005f21670 */
[----:B------:R-:W1:Y:S01]  /*5860*/  LDC.64 R14, c[0x0][0x5a8] ;  /* 0x00016a00ff0e7b82 */ /* 0x000e620000000a00 */
[----:B------:R-:W-:Y:S02]  /*5870*/  IMAD R19, R18, UR5, R19 ;  /* 0x0000000512137c24 */ /* 0x000fe4000f8e0213 */
[----:B------:R-:W-:-:S02]  /*5880*/  IMAD.MOV.U32 R18, RZ, RZ, R188 ;  /* 0x000000ffff127224 */ /* 0x000fc400078e00bc */
[----:B------:R-:W-:Y:S02]  /*5890*/  IMAD.IADD R19, R189, 0x1, R19 ;  /* 0x00000001bd137824 */ /* 0x000fe400078e0213 */
[-C--:B0-----:R-:W-:Y:S02]  /*58a0*/  IMAD R187, R5, R20.reuse, RZ ;  /* 0x0000001405bb7224 */ /* 0x081fe400078e02ff */
[----:B------:R-:W-:-:S04]  /*58b0*/  IMAD.WIDE.U32 R190, R4, R20, R18 ;  /* 0x0000001404be7225 */ /* 0x000fc800078e0012 */
[----:B------:R-:W-:Y:S01]  /*58c0*/  IMAD R199, R4, R21, R187 ;  /* 0x0000001504c77224 */ /* 0x000fe200078e02bb */
[----:B-1----:R-:W-:-:S04]  /*58d0*/  IADD3 R190, P0, R190, R14, RZ ;  /* 0x0000000ebebe7210 */ /* 0x002fc80007f1e0ff */
[----:B------:R-:W-:Y:S01]  /*58e0*/  IADD3.X R191, R15, R191, R199, P0, !PT ;  /* 0x000000bf0fbf7210 */ /* 0x000fe200007fe4c7 */
[----:B------:R-:W-:Y:S08]  /*58f0*/  @P1 BRA `(.L_x_31) ;  /* 0x0000000000041947 */ /* 0x000ff00003800000 */
[----:B------:R0:W5:Y:S02]  /*5900*/  LDG.E.U8 R186, desc[UR36][R190.64] ;  /* 0x00000024beba7981 */ /* 0x000164000c1e1100 */
.L_x_31:
[----:B------:R-:W-:Y:S05]  /*5910*/  BSYNC B1 ;  /* 0x0000000000017941 */ /* 0x000fea0003800000 */
.L_x_30:
[----:B-----5:R-:W-:Y:S01]  /*5920*/  LOP3.LUT R187, R186, 0xffff, RZ, 0xc0, !PT ;  /* 0x0000ffffbabb7812 */ /* 0x020fe200078ec0ff */
[----:B------:R-:W-:Y:S01]  /*5930*/  BSSY B1, `(.L_x_32) ;  /* 0x000000d000017945 */ /* 0x000fe20003800000 */
[----:B------:R-:W-:Y:S02]  /*5940*/  ISETP.LT.OR P2, PT, R22, 0x2, !P3 ;  /* 0x000000021600780c */ /* 0x000fe40005f41670 */
[----:B------:R-:W-:Y:S02]  /*5950*/  PRMT R192, R187, 0x8880, RZ ;  /* 0x00008880bbc07816 */ /* 0x000fe400000000ff */
[----:B------:R-:W-:-:S03]  /*5960*/  SHF.L.U64.HI R193, R20, 0x3, R21 ;  /* 0x0000000314c17819 */ /* 0x000fc60000010215 */
[----:B------:R-:W-:Y:S02]  /*5970*/  IMAD R187, R192, R185, RZ ;  /* 0x000000b9c0bb7224 */ /* 0x000fe400078e02ff */
[----:B------:R-:W-:Y:S02]  /*5980*/  IMAD.SHL.U32 R192, R20, 0x8, RZ ;  /* 0x0000000814c07824 */ /* 0x000fe400078e00ff */
[----:B------:R-:W-:Y:S02]  /*5990*/  @!P1 IMAD R197, R168, R184, R187 ;  /* 0x000000b8a8c59224 */ /* 0x000fe400078e02bb */
[----:B------:R-:W-:-:S03]  /*59a0*/  IMAD.WIDE.U32 R194, R4, R20, R192 ;  /* 0x0000001404c27225 */ /* 0x000fc600078e00c0 */
[----:B------:R1:W-:Y:S01]  /*59b0*/  @!P1 STG.E.U8 desc[UR36][R6.64], R197 ;  /* 0x000000c506009986 */ /* 0x0003e2000c101124 */
[----:B------:R-:W-:Y:S05]  /*59c0*/  @P2 BRA `(.L_x_33) ;  /* 0x00000000000c2947 */ /* 0x000fea0003800000 */
[----:B------:R-:W2:Y:S02]  /*59d0*/  LDG.E.U8 R186, desc[UR36][R190.64+0x1] ;  /* 0x00000124beba7981 */ /* 0x000ea4000c1e1100 */
[----:B--2---:R-:W-:-:S05]  /*59e0*/  PRMT R168, R186, 0x8880, RZ ;  /* 0x00008880baa87816 */ /* 0x004fca00000000ff */
[----:B------:R-:W-:-:S07]  /*59f0*/  IMAD R187, R168, R185, RZ ;  /* 0x000000b9a8bb7224 */ /* 0x000fce00078e02ff */
.L_x_33:
[----:B------:R-:W-:Y:S05]  /*5a00*/  BSYNC B1 ;  /* 0x0000000000017941 */ /* 0x000fea0003800000 */
.L_x_32:
[----:B-1----:R-:W-:Y:S01]  /*5a10*/  @!P2 IMAD R197, R169, R184, R187 ;  /* 0x000000b8a9c5a224 */ /* 0x002fe200078e02bb */
[----:B------:R-:W-:Y:S01]  /*5a20*/  ISETP.GE.AND P0, PT, R0, 0x9, PT ;  /* 0x000000090000780c */ /* 0x000fe20003f06270 */
[----:B------:R-:W-:Y:S01]  /*5a30*/  IMAD.IADD R169, R199, 0x1, R195 ;  /* 0x00000001c7a97824 */ /* 0x000fe200078e02c3 */
[----:B------:R-:W-:Y:S01]  /*5a40*/  IADD3 R168, P4, P5, R188, R14, R194 ;  /* 0x0000000ebca87210 */ /* 0x000fe20007d9e0c2 */
[----:B------:R-:W-:Y:S01]  /*5a50*/  BSSY B1, `(.L_x_34) ;  /* 0x000000b000017945 */ /* 0x000fe20003800000 */
[----:B------:R1:W-:Y:S01]  /*5a60*/  @!P2 STG.E.U8 desc[UR36][R6.64+0x1], R197 ;  /* 0x000001c50600a986 */ /* 0x0003e2000c101124 */
[C---:B------:R-:W-:Y:S02]  /*5a70*/  ISETP.LT.OR P2, PT, R22.reuse, 0x1, !P0 ;  /* 0x000000011600780c */ /* 0x040fe40004741670 */
[----:B------:R-:W-:Y:S02]  /*5a80*/  IADD3.X R169, R19, R15, R169, P4, P5 ;  /* 0x0000000f13a97210 */ /* 0x000fe400027ea4a9 */
[----:B------:R-:W-:-:S02]  /*5a90*/  ISETP.LT.OR P1, PT, R22, 0x2, !P0 ;  /* 0x000000021600780c */ /* 0x000fc40004721670 */
[C---:B------:R-:W-:Y:S02]  /*5aa0*/  ISETP.LT.OR P5, PT, R22.reuse, 0x9, !P3 ;  /* 0x000000091600780c */ /* 0x040fe40005fa1670 */
[----:B------:R-:W-:-:S05]  /*5ab0*/  ISETP.LT.OR P4, PT, R22, 0xa, !P3 ;  /* 0x0000000a1600780c */ /* 0x000fca0005f81670 */
[----:B-1----:R-:W-:Y:S08]  /*5ac0*/  @P2 BRA `(.L_x_35) ;  /* 0x00000000000c2947 */ /* 0x002ff00003800000 */
[----:B------:R-:W2:Y:S02]  /*5ad0*/  LDG.E.U8 R186, desc[UR36][R168.64] ;  /* 0x00000024a8ba7981 */ /* 0x000ea4000c1e1100 */
[----:B--2---:R-:W-:-:S05]  /*5ae0*/  PRMT R194, R186, 0x8880, RZ ;  /* 0x00008880bac27816 */ /* 0x004fca00000000ff */
[----:B------:R-:W-:-:S07]  /*5af0*/  IMAD R187, R194, R185, RZ ;  /* 0x000000b9c2bb7224 */ /* 0x000fce00078e02ff */
.L_x_35:
[----:B------:R-:W-:Y:S05]  /*5b00*/  BSYNC B1 ;  /* 0x0000000000017941 */ /* 0x000fea0003800000 */
.L_x_34:
[----:B------:R-:W-:Y:S01]  /*5b10*/  @!P2 IMAD R195, R170, R184, R187 ;  /* 0x000000b8aac3a224 */ /* 0x000fe200078e02bb */
[----:B------:R-:W-:Y:S04]  /*5b20*/  BSSY B1, `(.L_x_36) ;  /* 0x0000006000017945 */ /* 0x000fe80003800000 */
[----:B------:R1:W-:Y:S01]  /*5b30*/  @!P2 STG.E.U8 desc[UR36][R10.64], R195 ;  /* 0x000000c30a00a986 */ /* 0x0003e2000c101124 */
[----:B------:R-:W-:Y:S05]  /*5b40*/  @P1 BRA `(.L_x_37) ;  /* 0x00000000000c1947 */ /* 0x000fea0003800000 */
[----:B------:R-:W2:Y:S02]  /*5b50*/  LDG.E.U8 R186, desc[UR36][R168.64+0x1] ;  /* 0x00000124a8ba7981 */ /* 0x000ea4000c1e1100 */
[----:B--2---:R-:W-:-:S05]  /*5b60*/  PRMT R170, R186, 0x8880, RZ ;  /* 0x00008880baaa7816 */ /* 0x004fca00000000ff */
[----:B------:R-:W-:-:S07]  /*5b70*/  IMAD R187, R170, R185, RZ ;  /* 0x000000b9aabb7224 */ /* 0x000fce00078e02ff */
.L_x_37:
[----:B------:R-:W-:Y:S05]  /*5b80*/  BSYNC B1 ;  /* 0x0000000000017941 */ /* 0x000fea0003800000 */
.L_x_36:
[----:B------:R-:W-:Y:S01]  /*5b90*/  @!P1 IMAD R171, R171, R184, R187 ;  /* 0x000000b8abab9224 */ /* 0x000fe200078e02bb */
[----:B------:R-:W-:Y:S04]  /*5ba0*/  BSSY B1, `(.L_x_38) ;  /* 0x0000006000017945 */ /* 0x000fe80003800000 */
[----:B------:R2:W-:Y:S01]  /*5bb0*/  @!P1 STG.E.U8 desc[UR36][R10.64+0x1], R171 ;  /* 0x000001ab0a009986 */ /* 0x0005e2000c101124 */
[----:B------:R-:W-:Y:S05]  /*5bc0*/  @P5 BRA `(.L_x_39) ;  /* 0x00000000000c5947 */ /* 0x000fea0003800000 */
[----:B------:R-:W3:Y:S02]  /*5bd0*/  LDG.E.U8 R186, desc[UR36][R190.64+0x8] ;  /* 0x00000824beba7981 */ /* 0x000ee4000c1e1100 */
[----:B---3--:R-:W-:-:S05]  /*5be0*/  PRMT R170, R186, 0x8880, RZ ;  /* 0x00008880baaa7816 */ /* 0x008fca00000000ff */
[----:B------:R-:W-:-:S07]  /*5bf0*/  IMAD R187, R170, R185, RZ ;  /* 0x000000b9aabb7224 */ /* 0x000fce00078e02ff */
.L_x_39:
[----:B------:R-:W-:Y:S05]  /*5c00*/  BSYNC B1 ;  /* 0x0000000000017941 */ /* 0x000fea0003800000 */
.L_x_38:
[----:B--2---:R-:W-:Y:S01]  /*5c10*/  @!P5 IMAD R171, R172, R184, R187 ;  /* 0x000000b8acabd224 */ /* 0x004fe200078e02bb */
[----:B------:R-:W-:Y:S04]  /*5c20*/  BSSY B1, `(.L_x_40) ;  /* 0x0000006000017945 */ /* 0x000fe80003800000 */
[----:B------:R2:W-:Y:S01]  /*5c30*/  @!P5 STG.E.U8 desc[UR36][R6.64+0x8], R171 ;  /* 0x000008ab0600d986 */ /* 0x0005e2000c101124 */
[----:B------:R-:W-:Y:S05]  /*5c40*/  @P4 BRA `(.L_x_41) ;  /* 0x00000000000c4947 */ /* 0x000fea0003800000 */
[----:B------:R-:W3:Y:S02]  /*5c50*/  LDG.E.U8 R186, desc[UR36][R190.64+0x9] ;  /* 0x00000924beba7981 */ /* 0x000ee4000c1e1100 */
[----:B---3--:R-:W-:-:S05]  /*5c60*/  PRMT R170, R186, 0x8880, RZ ;  /* 0x00008880baaa7816 */ /* 0x008fca00000000ff */
[----:B------:R-:W-:-:S07]  /*5c70*/  IMAD R187, R170, R185, RZ ;  /* 0x000000b9aabb7224 */ /* 0x000fce00078e02ff */
.L_x_41:
[----:B------:R-:W-:Y:S05]  /*5c80*/  BSYNC B1 ;  /* 0x0000000000017941 */ /* 0x000fea0003800000 */
.L_x_40:
[C---:B------:R-:W-:Y:S01]  /*5c90*/  ISETP.LT.OR P5, PT, R22.reuse, 0x9, !P0 ;  /* 0x000000091600780c */ /* 0x040fe200047a1670 */
[----:B------:R-:W-:Y:S01]  /*5ca0*/  @!P4 IMAD R173, R173, R184, R187 ;  /* 0x000000b8adadc224 */ /* 0x000fe200078e02bb */
[----:B------:R-:W-:Y:S01]  /*5cb0*/  BSSY B1, `(.L_x_42) ;  /* 0x0000009000017945 */ /* 0x000fe20003800000 */
[C---:B------:R-:W-:Y:S02]  /*5cc0*/  ISETP.LT.OR P2, PT, R22.reuse, 0xa, !P0 ;  /* 0x0000000a1600780c */ /* 0x040fe40004741670 */
[C---:B------:R-:W-:Y:S01]  /*5cd0*/  ISETP.LT.OR P1, PT, R22.reuse, 0x12, !P3 ;  /* 0x000000121600780c */ /* 0x040fe20005f21670 */
[----:B------:R3:W-:Y:S01]  /*5ce0*/  @!P4 STG.E.U8 desc[UR36][R6.64+0x9], R173 ;  /* 0x000009ad0600c986 */ /* 0x0007e2000c101124 */
[----:B------:R-:W-:-:S06]  /*5cf0*/  ISETP.LT.OR P4, PT, R22, 0x11, !P3 ;  /* 0x000000111600780c */ /* 0x000fcc0005f81670 */
[----:B------:R-:W-:Y:S07]  /*5d00*/  @P5 BRA `(.L_x_43) ;  /* 0x00000000000c5947 */ /* 0x000fee0003800000 */
[----:B------:R-:W4:Y:S02]  /*5d10*/  LDG.E.U8 R186, desc[UR36][R168.64+0x8] ;  /* 0x00000824a8ba7981 */ /* 0x000f24000c1e1100 */
[----:B----4-:R-:W-:-:S05]  /*5d20*/  PRMT R170, R186, 0x8880, RZ ;  /* 0x00008880baaa7816 */ /* 0x010fca00000000ff */
[----:B------:R-:W-:-:S07]  /*5d30*/  IMAD R187, R170, R185, RZ ;  /* 0x000000b9aabb7224 */ /* 0x000fce00078e02ff */
.L_x_43:
[----:B------:R-:W-:Y:S05]  /*5d40*/  BSYNC B1 ;  /* 0x0000000000017941 */ /* 0x000fea0003800000 */
.L_x_42:
[----:B--2---:R-:W-:Y:S01]  /*5d50*/  @!P5 IMAD R171, R174, R184, R187 ;  /* 0x000000b8aeabd224 */ /* 0x004fe200078e02bb */
[----:B------:R-:W-:Y:S04]  /*5d60*/  BSSY B1, `(.L_x_44) ;  /* 0x0000006000017945 */ /* 0x000fe80003800000 */
[----:B------:R2:W-:Y:S01]  /*5d70*/  @!P5 STG.E.U8 desc[UR36][R10.64+0x8], R171 ;  /* 0x000008ab0a00d986 */ /* 0x0005e2000c101124 */
[----:B------:R-:W-:Y:S05]  /*5d80*/  @P2 BRA `(.L_x_45) ;  /* 0x00000000000c2947 */ /* 0x000fea0003800000 */
[----:B------:R-:W4:Y:S02]  /*5d90*/  LDG.E.U8 R186, desc[UR36][R168.64+0x9] ;  /* 0x00000924a8ba7981 */ /* 0x000f24000c1e1100 */
[----:B----4-:R-:W-:-:S05]  /*5da0*/  PRMT R170, R186, 0x8880, RZ ;  /* 0x00008880baaa7816 */ /* 0x010fca00000000ff */
[----:B------:R-:W-:-:S07]  /*5db0*/  IMAD R187, R170, R185, RZ ;  /* 0x000000b9aabb7224 */ /* 0x000fce00078e02ff */
.L_x_45:
[----:B------:R-:W-:Y:S05]  /*5dc0*/  BSYNC B1 ;  /* 0x0000000000017941 */ /* 0x000fea0003800000 */
.L_x_44:
[----:B------:R-:W-:Y:S01]  /*5dd0*/  @!P2 IMAD R175, R175, R184, R187 ;  /* 0x000000b8afafa224 */ /* 0x000fe200078e02bb */
[----:B------:R-:W-:Y:S04]  /*5de0*/  BSSY B1, `(.L_x_46) ;  /* 0x0000006000017945 */ /* 0x000fe80003800000 */
[----:B------:R4:W-:Y:S01]  /*5df0*/  @!P2 STG.E.U8 desc[UR36][R10.64+0x9], R175 ;  /* 0x000009af0a00a986 */ /* 0x0009e2000c101124 */
[----:B------:R-:W-:Y:S05]  /*5e00*/  @P4 BRA `(.L_x_47) ;  /* 0x00000000000c4947 */ /* 0x000fea0003800000 */
[----:B------:R-:W5:Y:S02]  /*5e10*/  LDG.E.U8 R186, desc[UR36][R190.64+0x10] ;  /* 0x00001024beba7981 */ /* 0x000f64000c1e1100 */
[----:B-----5:R-:W-:-:S05]  /*5e20*/  PRMT R170, R186, 0x8880, RZ ;  /* 0x00008880baaa7816 */ /* 0x020fca00000000ff */
[----:B------:R-:W-:-:S07]  /*5e30*/  IMAD R187, R170, R185, RZ ;  /* 0x000000b9aabb7224 */ /* 0x000fce00078e02ff */
.L_x_47:
[----:B------:R-:W-:Y:S05]  /*5e40*/  BSYNC B1 ;  /* 0x0000000000017941 */ /* 0x000fea0003800000 */
.L_x_46:
[----:B--2---:R-:W-:Y:S01]  /*5e50*/  @!P4 IMAD R171, R176, R184, R187 ;  /* 0x000000b8b0abc224 */ /* 0x004fe200078e02bb */
[----:B------:R-:W-:Y:S04]  /*5e60*/  BSSY B1, `(.L_x_48) ;  /* 0x0000006000017945 */ /* 0x000fe80003800000 */
[----:B------:R2:W-:Y:S01]  /*5e70*/  @!P4 STG.E.U8 desc[UR36][R6.64+0x10], R171 ;  /* 0x000010ab0600c986 */ /* 0x0005e2000c101124 */
[----:B------:R-:W-:Y:S05]  /*5e80*/  @P1 BRA `(.L_x_49) ;  /* 0x00000000000c1947 */ /* 0x000fea0003800000 */
[----:B------:R-:W5:Y:S02]  /*5e90*/  LDG.E.U8 R186, desc[UR36][R190.64+0x11] ;  /* 0x00001124beba7981 */ /* 0x000f64000c1e1100 */
[----:B-----5:R-:W-:-:S05]  /*5ea0*/  PRMT R170, R186, 0x8880, RZ ;  /* 0x00008880baaa7816 */ /* 0x020fca00000000ff */
[----:B------:R-:W-:-:S07]  /*5eb0*/  IMAD R187, R170, R185, RZ ;  /* 0x000000b9aabb7224 */ /* 0x000fce00078e02ff */
.L_x_49:
[----:B------:R-:W-:Y:S05]  /*5ec0*/  BSYNC B1 ;  /* 0x0000000000017941 */ /* 0x000fea0003800000 */
.L_x_48:
[----:B------:R-:W-:Y:S01]  /*5ed0*/  ISETP.LT.OR P2, PT, R22, 0x11, !P0 ;  /* 0x000000111600780c */ /* 0x000fe20004741670 */
[----:B------:R-:W-:Y:S01]  /*5ee0*/  @!P1 IMAD R177, R177, R184, R187 ;  /* 0x000000b8b1b19224 */ /* 0x000fe200078e02bb */
[----:B------:R-:W-:Y:S01]  /*5ef0*/  BSSY B1, `(.L_x_50) ;  /* 0x0000009000017945 */ /* 0x000fe20003800000 */
[----:B-1----:R-:W-:Y:S02]  /*5f00*/  IADD3 R195, P4, R4, 0x80, RZ ;  /* 0x0000008004c37810 */ /* 0x002fe40007f9e0ff */
[C---:B------:R-:W-:Y:S01]  /*5f10*/  ISETP.LT.OR P5, PT, R22.reuse, 0x19, !P3 ;  /* 0x000000191600780c */ /* 0x040fe20005fa1670 */
[----:B------:R1:W-:Y:S01]  /*5f20*/  @!P1 STG.E.U8 desc[UR36][R6.64+0x11], R177 ;  /* 0x000011b106009986 */ /* 0x0003e2000c101124 */
[----:B------:R-:W-:-:S06]  /*5f30*/  ISETP.LT.OR P1, PT, R22, 0x12, !P0 ;  /* 0x000000121600780c */ /* 0x000fcc0004721670 */
[----:B------:R-:W-:Y:S07]  /*5f40*/  @P2 BRA `(.L_x_51) ;  /* 0x00000000000c2947 */ /* 0x000fee0003800000 */
[----:B------:R-:W5:Y:S02]  /*5f50*/  LDG.E.U8 R186, desc[UR36][R168.64+0x10] ;  /* 0x00001024a8ba7981 */ /* 0x000f64000c1e1100 */
[----:B-----5:R-:W-:-:S05]  /*5f60*/  PRMT R170, R186, 0x8880, RZ ;  /* 0x00008880baaa7816 */ /* 0x020fca00000000ff */
[----:B------:R-:W-:-:S07]  /*5f70*/  IMAD R187, R170, R185, RZ ;  /* 0x000000b9aabb7224 */ /* 0x000fce00078e02ff */
.L_x_51:
[----:B------:R-:W-:Y:S05]  /*5f80*/  BSYNC B1 ;  /* 0x0000000000017941 */ /* 0x000fea0003800000 */
.L_x_50:
[----:B--2---:R-:W-:Y:S01]  /*5f90*/  @!P2 IMAD R171, R178, R184, R187 ;  /* 0x000000b8b2aba224 */ /* 0x004fe200078e02bb */
[----:B------:R-:W-:Y:S04]  /*5fa0*/  BSSY B1, `(.L_x_52) ;  /* 0x0000006000017945 */ /* 0x000fe80003800000 */
[----:B------:R2:W-:Y:S01]  /*5fb0*/  @!P2 STG.E.U8 desc[UR36][R10.64+0x10], R171 ;  /* 0x000010ab0a00a986 */ /* 0x0005e2000c101124 */
[----:B------:R-:W-:Y:S05]  /*5fc0*/  @P1 BRA `(.L_x_53) ;  /* 0x00000000000c1947 */ /* 0x000fea0003800000 */
[----:B------:R-:W5:Y:S02]  /*5fd0*/  LDG.E.U8 R186, desc[UR36][R168.64+0x11] ;  /* 0x00001124a8ba7981 */ /* 0x000f64000c1e1100 */
[----:B-----5:R-:W-:-:S05]  /*5fe0*/  PRMT R170, R186, 0x8880, RZ ;  /* 0x00008880baaa7816 */ /* 0x020fca00000000ff */
[----:B------:R-:W-:-:S07]  /*5ff0*/  IMAD R187, R170, R185, RZ ;  /* 0x000000b9aabb7224 */ /* 0x000fce00078e02ff */
.L_x_53:
[----:B------:R-:W-:Y:S05]  /*6000*/  BSYNC B1 ;  /* 0x0000000000017941 */ /* 0x000fea0003800000 */
.L_x_52:
[----:B------:R-:W-:Y:S01]  /*6010*/  @!P1 IMAD R179, R179, R184, R187 ;  /* 0x000000b8b3b39224 */ /* 0x000fe200078e02bb */
[----:B------:R-:W-:Y:S04]  /*6020*/  BSSY B1, `(.L_x_54) ;  /* 0x0000006000017945 */ /* 0x000fe80003800000 */
[----:B------:R0:W-:Y:S01]  /*6030*/  @!P1 STG.E.U8 desc[UR36][R10.64+0x11], R179 ;  /* 0x000011b30a009986 */ /* 0x0001e2000c101124 */
[----:B------:R-:W-:Y:S05]  /*6040*/  @P5 BRA `(.L_x_55) ;  /* 0x00000000000c5947 */ /* 0x000fea0003800000 */
[----:B------:R-:W5:Y:S02]  /*6050*/  LDG.E.U8 R186, desc[UR36][R190.64+0x18] ;  /* 0x00001824beba7981 */ /* 0x000f64000c1e1100 */
[----:B-----5:R-:W-:-:S05]  /*6060*/  PRMT R170, R186, 0x8880, RZ ;  /* 0x00008880baaa7816 */ /* 0x020fca00000000ff */
[----:B------:R-:W-:-:S07]  /*6070*/  IMAD R187, R170, R185, RZ ;  /* 0x000000b9aabb7224 */ /* 0x000fce00078e02ff */
.L_x_55:
[----:B------:R-:W-:Y:S05]  /*6080*/  BSYNC B1 ;  /* 0x0000000000017941 */ /* 0x000fea0003800000 */
.L_x_54:
[----:B------:R-:W-:Y:S01]  /*6090*/  ISETP.LT.OR P1, PT, R22, 0x1a, !P3 ;  /* 0x0000001a1600780c */ /* 0x000fe20005f21670 */
[----:B---3--:R-:W-:Y:S01]  /*60a0*/  @!P5 IMAD R173, R180, R184, R187 ;  /* 0x000000b8b4add224 */ /* 0x008fe200078e02bb */
[----:B------:R-:W-:Y:S01]  /*60b0*/  BSSY B1, `(.L_x_56) ;  /* 0x000000b000017945 */ /* 0x000fe20003800000 */
[----:B--2---:R-:W-:Y:S01]  /*60c0*/  IMAD.WIDE.U32 R170, R195, R20, R18 ;  /* 0x00000014c3aa7225 */ /* 0x004fe200078e0012 */
[C---:B------:R-:W-:Y:S02]  /*60d0*/  ISETP.LT.OR P2, PT, R22.reuse, 0x1a, !P0 ;  /* 0x0000001a1600780c */ /* 0x040fe40004741670 */
[----:B------:R2:W-:Y:S01]  /*60e0*/  @!P5 STG.E.U8 desc[UR36][R6.64+0x18], R173 ;  /* 0x000018ad0600d986 */ /* 0x0005e2000c101124 */
[----:B------:R-:W-:Y:S01]  /*60f0*/  IMAD.X R5, RZ, RZ, R5, P4 ;  /* 0x000000ffff057224 */ /* 0x000fe200020e0605 */
[----:B------:R-:W-:Y:S02]  /*6100*/  ISETP.LT.OR P5, PT, R22, 0x19, !P0 ;  /* 0x000000191600780c */ /* 0x000fe400047a1670 */
[----:B------:R-:W-:-:S03]  /*6110*/  IADD3 R4, P4, R170, R14, RZ ;  /* 0x0000000eaa047210 */ /* 0x000fc60007f9e0ff */
[----:B------:R-:W-:Y:S10]  /*6120*/  @P1 BRA `(.L_x_57) ;  /* 0x00000000000c1947 */ /* 0x000ff40003800000 */
[----:B------:R-:W3:Y:S02]  /*6130*/  LDG.E.U8 R186, desc[UR36][R190.64+0x19] ;  /* 0x00001924beba7981 */ /* 0x000ee4000c1e1100 */
[----:B---3--:R-:W-:-:S05]  /*6140*/  PRMT R172, R186, 0x8880, RZ ;  /* 0x00008880baac7816 */ /* 0x008fca00000000ff */
[----:B------:R-:W-:-:S07]  /*6150*/  IMAD R187, R172, R185, RZ ;  /* 0x000000b9acbb7224 */ /* 0x000fce00078e02ff */
.L_x_57:
[----:B------:R-:W-:Y:S05]  /*6160*/  BSYNC B1 ;  /* 0x0000000000017941 */ /* 0x000fea0003800000 */
.L_x_56:
[----:B------:R-:W-:Y:S01]  /*6170*/  @!P1 IMAD R181, R181, R184, R187 ;  /* 0x000000b8b5b59224 */ /* 0x000fe200078e02bb */
[----:B------:R-:W-:Y:S01]  /*6180*/  BSSY B1, `(.L_x_58) ;  /* 0x0000007000017945 */ /* 0x000fe20003800000 */
[----:B------:R-:W-:-:S03]  /*6190*/  IMAD R174, R5, R20, RZ ;  /* 0x0000001405ae7224 */ /* 0x000fc600078e02ff */
[----:B------:R3:W-:Y:S01]  /*61a0*/  @!P1 STG.E.U8 desc[UR36][R6.64+0x19], R181 ;  /* 0x000019b506009986 */ /* 0x0007e2000c101124 */
[----:B------:R-:W-:Y:S05]  /*61b0*/  @P5 BRA `(.L_x_59) ;  /* 0x00000000000c5947 */ /* 0x000fea0003800000 */
[----:B------:R-:W5:Y:S02]  /*61c0*/  LDG.E.U8 R186, desc[UR36][R168.64+0x18] ;  /* 0x00001824a8ba7981 */ /* 0x000f64000c1e1100 */
[----:B-----5:R-:W-:-:S05]  /*61d0*/  PRMT R172, R186, 0x8880, RZ ;  /* 0x00008880baac7816 */ /* 0x020fca00000000ff */
[----:B------:R-:W-:-:S07]  /*61e0*/  IMAD R187, R172, R185, RZ ;  /* 0x000000b9acbb7224 */ /* 0x000fce00078e02ff */
.L_x_59:
[----:B------:R-:W-:Y:S05]  /*61f0*/  BSYNC B1 ;  /* 0x0000000000017941 */ /* 0x000fea0003800000 */
.L_x_58:
[----:B--2---:R-:W-:Y:S01]  /*6200*/  @!P5 IMAD R173, R182, R184, R187 ;  /* 0x000000b8b6add224 */ /* 0x004fe200078e02bb */
[----:B------:R-:W-:Y:S01]  /*6210*/  BSSY B1, `(.L_x_60) ;  /* 0x0000007000017945 */ /* 0x000fe20003800000 */
[----:B----4-:R-:W-:-:S03]  /*6220*/  IMAD R175, R195, R21, R174 ;  /* 0x00000015c3af7224 */ /* 0x010fc600078e02ae */
[----:B------:R2:W-:Y:S01]  /*6230*/  @!P5 STG.E.U8 desc[UR36][R10.64+0x18], R173 ;  /* 0x000018ad0a00d986 */ /* 0x0005e2000c101124 */
[----:B------:R-:W-:Y:S05]  /*6240*/  @P2 BRA `(.L_x_61) ;  /* 0x00000000000c2947 */ /* 0x000fea0003800000 */
[----:B------:R-:W4:Y:S02]  /*6250*/  LDG.E.U8 R186, desc[UR36][R168.64+0x19] ;  /* 0x00001924a8ba7981 */ /* 0x000f24000c1e1100 */
[----:B----4-:R-:W-:-:S05]  /*6260*/  PRMT R172, R186, 0x8880, RZ ;  /* 0x00008880baac7816 */ /* 0x010fca00000000ff */
[----:B------:R-:W-:-:S07]  /*6270*/  IMAD R187, R172, R185, RZ ;  /* 0x000000b9acbb7224 */ /* 0x000fce00078e02ff */
.L_x_61:
[----:B------:R-:W-:Y:S05]  /*6280*/  BSYNC B1 ;  /* 0x0000000000017941 */ /* 0x000fea0003800000 */
.L_x_60:
[----:B------:R-:W-:Y:S01]  /*6290*/  ISETP.GE.AND P1, PT, R0, 0x81, PT ;  /* 0x000000810000780c */ /* 0x000fe20003f26270 */
[----:B------:R-:W-:Y:S01]  /*62a0*/  @!P2 IMAD R183, R183, R184, R187 ;  /* 0x000000b8b7b7a224 */ /* 0x000fe200078e02bb */
[----:B------:R-:W-:Y:S01]  /*62b0*/  IADD3.X R5, R15, R171, R175, P4, !PT ;  /* 0x000000ab0f057210 */ /* 0x000fe200027fe4af */
[----:B------:R-:W-:Y:S01]  /*62c0*/  IMAD.WIDE.U32 R20, R195, R20, R192 ;  /* 0x00000014c3147225 */ /* 0x000fe200078e00c0 */
[----:B------:R-:W-:Y:S01]  /*62d0*/  ISETP.LT.OR P4, PT, R22, 0x1, !P1 ;  /* 0x000000011600780c */ /* 0x000fe20004f81670 */
[----:B------:R-:W-:Y:S01]  /*62e0*/  BSSY B1, `(.L_x_62) ;  /* 0x0000008000017945 */ /* 0x000fe20003800000 */
[----:B------:R4:W-:Y:S01]  /*62f0*/  @!P2 STG.E.U8 desc[UR36][R10.64+0x19], R183 ;  /* 0x000019b70a00a986 */ /* 0x0009e2000c101124 */
[----:B------:R-:W-:Y:S01]  /*6300*/  IMAD.IADD R170, R175, 0x1, R21 ;  /* 0x00000001afaa7824 */ /* 0x000fe200078e0215 */
[----:B------:R-:W-:-:S09]  /*6310*/  IADD3 R14, P2, P5, R188, R14, R20 ;  /* 0x0000000ebc0e7210 */ /* 0x000fd20007d5e014 */
[----:B------:R-:W-:Y:S05]  /*6320*/  @P4 BRA `(.L_x_63) ;  /* 0x00000000000c4947 */ /* 0x000fea0003800000 */
[----:B------:R-:W5:Y:S02]  /*6330*/  LDG.E.U8 R186, desc[UR36][R4.64] ;  /* 0x0000002404ba7981 */ /* 0x000f64000c1e1100 */
[----:B-----5:R-:W-:-:S05]  /*6340*/  PRMT R20, R186, 0x8880, RZ ;  /* 0x00008880ba147816 */ /* 0x020fca00000000ff */
[----:B------:R-:W-:-:S07]  /*6350*/  IMAD R187, R20, R185, RZ ;  /* 0x000000b914bb7224 */ /* 0x000fce00078e02ff */
.L_x_63:
[----:B------:R-:W-:Y:S05]  /*6360*/  BSYNC B1 ;  /* 0x0000000000017941 */ /* 0x000fea0003800000 */
.L_x_62:
[----:B------:R-:W-:Y:S01]  /*6370*/  @!P4 IMAD R21, R152, R184, R187 ;  /* 0x000000b89815c224 */ /* 0x000fe200078e02bb */
[----:B------:R-:W-:Y:S01]  /*6380*/  IADD3.X R15, R19, R15, R170, P2, P5 ;  /* 0x0000000f130f7210 */ /* 0x000fe200017ea4aa */
[----:B------:R-:W-:Y:S01]  /*6390*/  BSSY B1, `(.L_x_64) ;  /* 0x0000009000017945 */ /* 0x000fe20003800000 */
[----:B------:R-:W-:Y:S02]  /*63a0*/  ISETP.GE.AND P2, PT, R0, 0x89, PT ;  /* 0x000000890000780c */ /* 0x000fe40003f46270 */
[----:B------:R0:W-:Y:S01]  /*63b0*/  @!P4 STG.E.U8 desc[UR36][R8.64], R21 ;  /* 0x000000150800c986 */ /* 0x0001e2000c101124 */
[C---:B------:R-:W-:Y:S02]  /*63c0*/  ISETP.LT.OR P4, PT, R22.reuse, 0x2, !P1 ;  /* 0x000000021600780c */ /* 0x040fe40004f81670 */
[----:B------:R-:W-:-:S11]  /*63d0*/  ISETP.LT.OR P5, PT, R22, 0x1, !P2 ;  /* 0x000000011600780c */ /* 0x000fd600057a1670 */
[----:B0-----:R-:W-:Y:S05]  /*63e0*/  @P4 BRA `(.L_x_65) ;  /* 0x00000000000c4947 */ /* 0x001fea0003800000 */
[----:B------:R-:W5:Y:S02]  /*63f0*/  LDG.E.U8 R186, desc[UR36][R4.64+0x1] ;  /* 0x0000012404ba7981 */ /* 0x000f64000c1e1100 */
[----:B-----5:R-:W-:-:S05]  /*6400*/  PRMT R0, R186, 0x8880, RZ ;  /* 0x00008880ba007816 */ /* 0x020fca00000000ff */
[----:B------:R-:W-:-:S07]  /*6410*/  IMAD R187, R0, R185, RZ ;  /* 0x000000b900bb7224 */ /* 0x000fce00078e02ff */
.L_x_65:
[----:B------:R-:W-:Y:S05]  /*6420*/  BSYNC B1 ;  /* 0x0000000000017941 */ /* 0x000fea0003800000 */
.L_x_64:
[----:B------:R-:W-:Y:S01]  /*6430*/  @!P4 IMAD R153, R153, R184, R187 ;  /* 0x000000b89999c224 */ /* 0x000fe200078e02bb */
[----:B------:R-:W-:Y:S04]  /*6440*/  BSSY B1, `(.L_x_66) ;  /* 0x0000006000017945 */ /* 0x000fe80003800000 */
[----:B------:R0:W-:Y:S01]  /*6450*/  @!P4 STG.E.U8 desc[UR36][R8.64+0x1], R153 ;  /* 0x000001990800c986 */ /* 0x0001e2000c101124 */
[----:B------:R-:W-:Y:S05]  /*6460*/  @P5 BRA `(.L_x_67) ;  /* 0x00000000000c5947 */ /* 0x000fea0003800000 */
[----:B------:R-:W5:Y:S02]  /*6470*/  LDG.E.U8 R186, desc[UR36][R14.64] ;  /* 0x000000240eba7981 */ /* 0x000f64000c1e1100 */
[----:B-----5:R-:W-:-:S05]  /*6480*/  PRMT R0, R186, 0x8880, RZ ;  /* 0x00008880ba007816 */ /* 0x020fca00000000ff */
[----:B------:R-:W-:-:S07]  /*6490*/  IMAD R187, R0, R185, RZ ;  /* 0x000000b900bb7224 */ /* 0x000fce00078e02ff */
.L_x_67:
[----:B------:R-:W-:Y:S05]  /*64a0*/  BSYNC B1 ;  /* 0x0000000000017941 */ /* 0x000fea0003800000 */
.L_x_66:
[----:B------:R-:W-:Y:S01]  /*64b0*/  ISETP.LT.OR P4, PT, R22, 0x2, !P2 ;  /* 0x000000021600780c */ /* 0x000fe20005781670 */
[----:B------:R-:W-:Y:S01]  /*64c0*/  @!P5 IMAD R19, R154, R184, R187 ;  /* 0x000000b89a13d224 */ /* 0x000fe200078e02bb */
[----:B------:R-:W-:Y:S04]  /*64d0*/  BSSY B1, `(.L_x_68) ;  /* 0x0000007000017945 */ /* 0x000fe80003800000 */
[----:B------:R0:W-:Y:S01]  /*64e0*/  @!P5 STG.E.U8 desc[UR36][R12.64], R19 ;  /* 0x000000130c00d986 */ /* 0x0001e2000c101124 */
[----:B------:R-:W-:-:S06]  /*64f0*/  ISETP.LT.OR P5, PT, R22, 0x9, !P1 ;  /* 0x000000091600780c */ /* 0x000fcc0004fa1670 */
[----:B------:R-:W-:Y:S07]  /*6500*/  @P4 BRA `(.L_x_69) ;  /* 0x00000000000c4947 */ /* 0x000fee0003800000 */
[----:B------:R-:W5:Y:S02]  /*6510*/  LDG.E.U8 R186, desc[UR36][R14.64+0x1] ;  /* 0x000001240eba7981 */ /* 0x000f64000c1e1100 */
[----:B-----5:R-:W-:-:S05]  /*6520*/  PRMT R0, R186, 0x8880, RZ ;  /* 0x00008880ba007816 */ /* 0x020fca00000000ff */
[----:B------:R-:W-:-:S07]  /*6530*/  IMAD R187, R0, R185, RZ ;  /* 0x000000b900bb7224 */ /* 0x000fce00078e02ff */
.L_x_69:
[----:B------:R-:W-:Y:S05]  /*6540*/  BSYNC B1 ;  /* 0x0000000000017941 */ /* 0x000fea0003800000 */
.L_x_68:
[----:B------:R-:W-:Y:S01]  /*6550*/  @!P4 IMAD R155, R155, R184, R187 ;  /* 0x000000b89b9bc224 */ /* 0x000fe200078e02bb */
[----:B------:R-:W-:Y:S04]  /*6560*/  BSSY B1, `(.L_x_70) ;  /* 0x0000006000017945 */ /* 0x000fe80003800000 */
[----:B------:R0:W-:Y:S01]  /*6570*/  @!P4 STG.E.U8 desc[UR36][R12.64+0x1], R155 ;  /* 0x0000019b0c00c986 */ /* 0x0001e2000c101124 */
[----:B------:R-:W-:Y:S05]  /*6580*/  @P5 BRA `(.L_x_71) ;  /* 0x00000000000c5947 */ /* 0x000fea0003800000 */
[----:B------:R-:W5:Y:S02]  /*6590*/  LDG.E.U8 R186, desc[UR36][R4.64+0x8] ;  /* 0x0000082404ba7981 */ /* 0x000f64000c1e1100 */
[----:B-----5:R-:W-:-:S05]  /*65a0*/  PRMT R0, R186, 0x8880, RZ ;  /* 0x00008880ba007816 */ /* 0x020fca00000000ff */
[----:B------:R-:W-:-:S07]  /*65b0*/  IMAD R187, R0, R185, RZ ;  /* 0x000000b900bb7224 */ /* 0x000fce00078e02ff */
.L_x_71:
[----:B------:R-:W-:Y:S05]  /*65c0*/  BSYNC B1 ;  /* 0x0000000000017941 */ /* 0x000fea0003800000 */
.L_x_70:
[----:B------:R-:W-:Y:S01]  /*65d0*/  ISETP.LT.OR P4, PT, R22, 0xa, !P1 ;  /* 0x0000000a1600780c */ /* 0x000fe20004f81670 */
[----:B0-----:R-:W-:Y:S01]  /*65e0*/  @!P5 IMAD R19, R156, R184, R187 ;  /* 0x000000b89c13d224 */ /* 0x001fe200078e02bb */
[----:B------:R-:W-:Y:S04]  /*65f0*/  BSSY B1, `(.L_x_72) ;  /* 0x0000007000017945 */ /* 0x000fe80003800000 */
[----:B------:R0:W-:Y:S01]  /*6600*/  @!P5 STG.E.U8 desc[UR36][R8.64+0x8], R19 ;  /* 0x000008130800d986 */ /* 0x0001e2000c101124 */
[----:B------:R-:W-:-:S06]  /*6610*/  ISETP.LT.OR P5, PT, R22, 0x9, !P2 ;  /* 0x000000091600780c */ /* 0x000fcc00057a1670 */
[----:B------:R-:W-:Y:S07]  /*6620*/  @P4 BRA `(.L_x_73) ;  /* 0x00000000000c4947 */ /* 0x000fee0003800000 */
[----:B------:R-:W5:Y:S02]  /*6630*/  LDG.E.U8 R186, desc[UR36][R4.64+0x9] ;  /* 0x0000092404ba7981 */ /* 0x000f64000c1e1100 */
[----:B-----5:R-:W-:-:S05]  /*6640*/  PRMT R0, R186, 0x8880, RZ ;  /* 0x00008880ba007816 */ /* 0x020fca00000000ff */
[----:B------:R-:W-:-:S07]  /*6650*/  IMAD R187, R0, R185, RZ ;  /* 0x000000b900bb7224 */ /* 0x000fce00078e02ff */
.L_x_73:
[----:B------:R-:W-:Y:S05]  /*6660*/  BSYNC B1 ;  /* 0x0000000000017941 */ /* 0x000fea0003800000 */
.L_x_72:
[----:B------:R-:W-:Y:S01]  /*6670*/  @!P4 IMAD R157, R157, R184, R187 ;  /* 0x000000b89d9dc224 */ /* 0x000fe200078e02bb */
[----:B------:R-:W-:Y:S04]  /*6680*/  BSSY B1, `(.L_x_74) ;  /* 0x0000006000017945 */ /* 0x000fe80003800000 */
[----:B------:R0:W-:Y:S01]  /*6690*/  @!P4 STG.E.U8 desc[UR36][R8.64+0x9], R157 ;  /* 0x0000099d0800c986 */ /* 0x0001e2000c101124 */
[----:B------:R-:W-:Y:S05]  /*66a0*/  @P5 BRA `(.L_x_75) ;  /* 0x00000000000c5947 */ /* 0x000fea0003800000 */
[----:B------:R-:W5:Y:S02]  /*66b0*/  LDG.E.U8 R186, desc[UR36][R14.64+0x8] ;  /* 0x000008240eba7981 */ /* 0x000f64000c1e1100 */
[----:B-----5:R-:W-:-:S05]  /*66c0*/  PRMT R0, R186, 0x8880, RZ ;  /* 0x00008880ba007816 */ /* 0x020fca00000000ff */
[----:B------:R-:W-:-:S07]  /*66d0*/  IMAD R187, R0, R185, RZ ;  /* 0x000000b900bb7224 */ /* 0x000fce00078e02ff */
.L_x_75:
[----:B------:R-:W-:Y:S05]  /*66e0*/  BSYNC B1 ;  /* 0x0000000000017941 */ /* 0x000fea0003800000 */
.L_x_74:
        /* <DEDUP_REMOVED lines=9> */
.L_x_77:
[----:B------:R-:W-:Y:S05]  /*6780*/  BSYNC B1 ;  /* 0x0000000000017941 */ /* 0x000fea0003800000 */
.L_x_76:
[----:B------:R-:W-:Y:S01]  /*6790*/  @!P4 IMAD R159, R159, R184, R187 ;  /* 0x000000b89f9fc224 */ /* 0x000fe200078e02bb */
[----:B------:R-:W-:Y:S04]  /*67a0*/  BSSY B1, `(.L_x_78) ;  /* 0x0000006000017945 */ /* 0x000fe80003800000 */
[----:B------:R0:W-:Y:S01]  /*67b0*/  @!P4 STG.E.U8 desc[UR36][R12.64+0x9], R159 ;  /* 0x0000099f0c00c986 */ /* 0x0001e2000c101124 */
[----:B------:R-:W-:Y:S05]  /*67c0*/  @P5 BRA `(.L_x_79) ;  /* 0x00000000000c5947 */ /* 0x000fea0003800000 */
[----:B------:R-:W5:Y:S02]  /*67d0*/  LDG.E.U8 R186, desc[UR36][R4.64+0x10] ;  /* 0x0000102404ba7981 */ /* 0x000f64000c1e1100 */
[----:B-----5:R-:W-:-:S05]  /*67e0*/  PRMT R0, R186, 0x8880, RZ ;  /* 0x00008880ba007816 */ /* 0x020fca00000000ff */
[----:B------:R-:W-:-:S07]  /*67f0*/  IMAD R187, R0, R185, RZ ;  /* 0x000000b900bb7224 */ /* 0x000fce00078e02ff */
.L_x_79:
[----:B------:R-:W-:Y:S05]  /*6800*/  BSYNC B1 ;  /* 0x0000000000017941 */ /* 0x000fea0003800000 */
.L_x_78:
        /* <DEDUP_REMOVED lines=9> */
.L_x_81:
[----:B------:R-:W-:Y:S05]  /*68a0*/  BSYNC B1 ;  /* 0x0000000000017941 */ /* 0x000fea0003800000 */
.L_x_80:
[----:B------:R-:W-:Y:S01]  /*68b0*/  @!P4 IMAD R161, R161, R184, R187 ;  /* 0x000000b8a1a1c224 */ /* 0x000fe200078e02bb */
[----:B------:R-:W-:Y:S04]  /*68c0*/  BSSY B1, `(.L_x_82) ;  /* 0x0000006000017945 */ /* 0x000fe80003800000 */
[----:B------:R0:W-:Y:S01]  /*68d0*/  @!P4 STG.E.U8 desc[UR36][R8.64+0x11], R161 ;  /* 0x000011a10800c986 */ /* 0x0001e2000c101124 */
[----:B------:R-:W-:Y:S05]  /*68e0*/  @P5 BRA `(.L_x_83) ;  /* 0x00000000000c5947 */ /* 0x000fea0003800000 */
[----:B------:R-:W5:Y:S02]  /*68f0*/  LDG.E.U8 R186, desc[UR36][R14.64+0x10] ;  /* 0x000010240eba7981 */ /* 0x000f64000c1e1100 */
[----:B-----5:R-:W-:-:S05]  /*6900*/  PRMT R0, R186, 0x8880, RZ ;  /* 0x00008880ba007816 */ /* 0x020fca00000000ff */
[----:B------:R-:W-:-:S07]  /*6910*/  IMAD R187, R0, R185, RZ ;  /* 0x000000b900bb7224 */ /* 0x000fce00078e02ff */
.L_x_83:
[----:B------:R-:W-:Y:S05]  /*6920*/  BSYNC B1 ;  /* 0x0000000000017941 */ /* 0x000fea0003800000 */
.L_x_82:
        /* <DEDUP_REMOVED lines=9> */
.L_x_85:
[----:B------:R-:W-:Y:S05]  /*69c0*/  BSYNC B1 ;  /* 0x0000000000017941 */ /* 0x000fea0003800000 */
.L_x_84:
[----:B------:R-:W-:Y:S01]  /*69d0*/  @!P4 IMAD R163, R163, R184, R187 ;  /* 0x000000b8a3a3c224 */ /* 0x000fe200078e02bb */
[----:B------:R-:W-:Y:S04]  /*69e0*/  BSSY B1, `(.L_x_86) ;  /* 0x0000006000017945 */ /* 0x000fe80003800000 */
[----:B------:R0:W-:Y:S01]  /*69f0*/  @!P4 STG.E.U8 desc[UR36][R12.64+0x11], R163 ;  /* 0x000011a30c00c986 */ /* 0x0001e2000c101124 */
[----:B------:R-:W-:Y:S05]  /*6a00*/  @P5 BRA `(.L_x_87) ;  /* 0x00000000000c5947 */ /* 0x000fea0003800000 */
[----:B------:R-:W5:Y:S02]  /*6a10*/  LDG.E.U8 R186, desc[UR36][R4.64+0x18] ;  /* 0x0000182404ba7981 */ /* 0x000f64000c1e1100 */
[----:B-----5:R-:W-:-:S05]  /*6a20*/  PRMT R0, R186, 0x8880, RZ ;  /* 0x00008880ba007816 */ /* 0x020fca00000000ff */
[----:B------:R-:W-:-:S07]  /*6a30*/  IMAD R187, R0, R185, RZ ;  /* 0x000000b900bb7224 */ /* 0x000fce00078e02ff */
.L_x_87:
[----:B------:R-:W-:Y:S05]  /*6a40*/  BSYNC B1 ;  /* 0x0000000000017941 */ /* 0x000fea0003800000 */
.L_x_86:
        /* <DEDUP_REMOVED lines=9> */
.L_x_89:
[----:B------:R-:W-:Y:S05]  /*6ae0*/  BSYNC B1 ;  /* 0x0000000000017941 */ /* 0x000fea0003800000 */
.L_x_88:
[----:B------:R-:W-:Y:S01]  /*6af0*/  @!P4 IMAD R165, R165, R184, R187 ;  /* 0x000000b8a5a5c224 */ /* 0x000fe200078e02bb */
[----:B------:R-:W-:Y:S04]  /*6b00*/  BSSY B1, `(.L_x_90) ;  /* 0x0000006000017945 */ /* 0x000fe80003800000 */
[----:B------:R0:W-:Y:S01]  /*6b10*/  @!P4 STG.E.U8 desc[UR36][R8.64+0x19], R165 ;  /* 0x000019a50800c986 */ /* 0x0001e2000c101124 */
[----:B------:R-:W-:Y:S05]  /*6b20*/  @P5 BRA `(.L_x_91) ;  /* 0x00000000000c5947 */ /* 0x000fea0003800000 */
[----:B------:R-:W5:Y:S02]  /*6b30*/  LDG.E.U8 R186, desc[UR36][R14.64+0x18] ;  /* 0x000018240eba7981 */ /* 0x000f64000c1e1100 */
[----:B-----5:R-:W-:-:S05]  /*6b40*/  PRMT R0, R186, 0x8880, RZ ;  /* 0x00008880ba007816 */ /* 0x020fca00000000ff */
[----:B------:R-:W-:-:S07]  /*6b50*/  IMAD R187, R0, R185, RZ ;  /* 0x000000b900bb7224 */ /* 0x000fce00078e02ff */
.L_x_91:
[----:B------:R-:W-:Y:S05]  /*6b60*/  BSYNC B1 ;  /* 0x0000000000017941 */ /* 0x000fea0003800000 */
.L_x_90:
        /* <DEDUP_REMOVED lines=9> */
.L_x_93:
[----:B------:R-:W-:Y:S05]  /*6c00*/  BSYNC B1 ;  /* 0x0000000000017941 */ /* 0x000fea0003800000 */
.L_x_92:
[----:B------:R-:W-:Y:S01]  /*6c10*/  @!P4 IMAD R167, R167, R184, R187 ;  /* 0x000000b8a7a7c224 */ /* 0x000fe200078e02bb */
[----:B------:R-:W-:Y:S04]  /*6c20*/  BSSY B1, `(.L_x_94) ;  /* 0x0000006000017945 */ /* 0x000fe80003800000 */
[----:B------:R0:W-:Y:S01]  /*6c30*/  @!P4 STG.E.U8 desc[UR36][R12.64+0x19], R167 ;  /* 0x000019a70c00c986 */ /* 0x0001e2000c101124 */
[----:B------:R-:W-:Y:S05]  /*6c40*/  @P5 BRA `(.L_x_95) ;  /* 0x00000000000c5947 */ /* 0x000fea0003800000 */
[----:B------:R-:W5:Y:S02]  /*6c50*/  LDG.E.U8 R186, desc[UR36][R190.64+0x20] ;  /* 0x00002024beba7981 */ /* 0x000f64000c1e1100 */
[----:B-----5:R-:W-:-:S05]  /*6c60*/  PRMT R0, R186, 0x8880, RZ ;  /* 0x00008880ba007816 */ /* 0x020fca00000000ff */
[----:B------:R-:W-:-:S07]  /*6c70*/  IMAD R187, R0, R185, RZ ;  /* 0x000000b900bb7224 */ /* 0x000fce00078e02ff */
.L_x_95:
[----:B------:R-:W-:Y:S05]  /*6c80*/  BSYNC B1 ;  /* 0x0000000000017941 */ /* 0x000fea0003800000 */
.L_x_94:
        /* <DEDUP_REMOVED lines=9> */
.L_x_97:
[----:B------:R-:W-:Y:S05]  /*6d20*/  BSYNC B1 ;  /* 0x0000000000017941 */ /* 0x000fea0003800000 */
.L_x_96:
[----:B------:R-:W-:Y:S01]  /*6d30*/  @!P4 IMAD R137, R137, R184, R187 ;  /* 0x000000b88989c224 */ /* 0x000fe200078e02bb */
[----:B------:R-:W-:Y:S04]  /*6d40*/  BSSY B1, `(.L_x_98) ;  /* 0x0000006000017945 */ /* 0x000fe80003800000 */
[----:B------:R0:W-:Y:S01]  /*6d50*/  @!P4 STG.E.U8 desc[UR36][R6.64+0x21], R137 ;  /* 0x000021890600c986 */ /* 0x0001e2000c101124 */
[----:B------:R-:W-:Y:S05]  /*6d60*/  @P5 BRA `(.L_x_99) ;  /* 0x00000000000c5947 */ /* 0x000fea0003800000 */
[----:B------:R-:W5:Y:S02]  /*6d70*/  LDG.E.U8 R186, desc[UR36][R168.64+0x20] ;  /* 0x00002024a8ba7981 */ /* 0x000f64000c1e1100 */
[----:B-----5:R-:W-:-:S05]  /*6d80*/  PRMT R0, R186, 0x8880, RZ ;  /* 0x00008880ba007816 */ /* 0x020fca00000000ff */
[----:B------:R-:W-:-:S07]  /*6d90*/  IMAD R187, R0, R185, RZ ;  /* 0x000000b900bb7224 */ /* 0x000fce00078e02ff */
.L_x_99:
[----:B------:R-:W-:Y:S05]  /*6da0*/  BSYNC B1 ;  /* 0x0000000000017941 */ /* 0x000fea0003800000 */
.L_x_98:
        /* <DEDUP_REMOVED lines=9> */
.L_x_101:
[----:B------:R-:W-:Y:S05]  /*6e40*/  BSYNC B1 ;  /* 0x0000000000017941 */ /* 0x000fea0003800000 */
.L_x_100:
[----:B------:R-:W-:Y:S01]  /*6e50*/  @!P4 IMAD R139, R139, R184, R187 ;  /* 0x000000b88b8bc224 */ /* 0x000fe200078e02bb */
[----:B------:R-:W-:Y:S04]  /*6e60*/  BSSY B1, `(.L_x_102) ;  /* 0x0000006000017945 */ /* 0x000fe80003800000 */
[----:B------:R0:W-:Y:S01]  /*6e70*/  @!P4 STG.E.U8 desc[UR36][R10.64+0x21], R139 ;  /* 0x0000218b0a00c986 */ /* 0x0001e2000c101124 */
[----:B------:R-:W-:Y:S05]  /*6e80*/  @P5 BRA `(.L_x_103) ;  /* 0x00000000000c5947 */ /* 0x000fea0003800000 */
[----:B------:R-:W5:Y:S02]  /*6e90*/  LDG.E.U8 R186, desc[UR36][R190.64+0x28] ;  /* 0x00002824beba7981 */ /* 0x000f64000c1e1100 */
[----:B-----5:R-:W-:-:S05]  /*6ea0*/  PRMT R0, R186, 0x8880, RZ ;  /* 0x00008880ba007816 */ /* 0x020fca00000000ff */
[----:B------:R-:W-:-:S07]  /*6eb0*/  IMAD R187, R0, R185, RZ ;  /* 0x000000b900bb7224 */ /* 0x000fce00078e02ff */
.L_x_103:
[----:B------:R-:W-:Y:S05]  /*6ec0*/  BSYNC B1 ;  /* 0x0000000000017941 */ /* 0x000fea0003800000 */
.L_x_102:
        /* <DEDUP_REMOVED lines=9> */
.L_x_105:
[----:B------:R-:W-:Y:S05]  /*6f60*/  BSYNC B1 ;  /* 0x0000000000017941 */ /* 0x000fea0003800000 */
.L_x_104:
[----:B------:R-:W-:Y:S01]  /*6f70*/  @!P4 IMAD R141, R141, R184, R187 ;  /* 0x000000b88d8dc224 */ /* 0x000fe200078e02bb */
[----:B------:R-:W-:Y:S04]  /*6f80*/  BSSY B1, `(.L_x_106) ;  /* 0x0000006000017945 */ /* 0x000fe80003800000 */
[----:B------:R0:W-:Y:S01]  /*6f90*/  @!P4 STG.E.U8 desc[UR36][R6.64+0x29], R141 ;  /* 0x0000298d0600c986 */ /* 0x0001e2000c101124 */
[----:B------:R-:W-:Y:S05]  /*6fa0*/  @P5 BRA `(.L_x_107) ;  /* 0x00000000000c5947 */ /* 0x000fea0003800000 */
[----:B------:R-:W5:Y:S02]  /*6fb0*/  LDG.E.U8 R186, desc[UR36][R168.64+0x28] ;  /* 0x00002824a8ba7981 */ /* 0x000f64000c1e1100 */
[----:B-----5:R-:W-:-:S05]  /*6fc0*/  PRMT R0, R186, 0x8880, RZ ;  /* 0x00008880ba007816 */ /* 0x020fca00000000ff */
[----:B------:R-:W-:-:S07]  /*6fd0*/  IMAD R187, R0, R185, RZ ;  /* 0x000000b900bb7224 */ /* 0x000fce00078e02ff */
.L_x_107:
[----:B------:R-:W-:Y:S05]  /*6fe0*/  BSYNC B1 ;  /* 0x0000000000017941 */ /* 0x000fea0003800000 */
.L_x_106:
        /* <DEDUP_REMOVED lines=9> */
.L_x_109:
[----:B------:R-:W-:Y:S05]  /*7080*/  BSYNC B1 ;  /* 0x0000000000017941 */ /* 0x000fea0003800000 */
.L_x_108:
[----:B------:R-:W-:Y:S01]  /*7090*/  @!P4 IMAD R143, R143, R184, R187 ;  /* 0x000000b88f8fc224 */ /* 0x000fe200078e02bb */
[----:B------:R-:W-:Y:S04]  /*70a0*/  BSSY B1, `(.L_x_110) ;  /* 0x0000006000017945 */ /* 0x000fe80003800000 */
[----:B------:R0:W-:Y:S01]  /*70b0*/  @!P4 STG.E.U8 desc[UR36][R10.64+0x29], R143 ;  /* 0x0000298f0a00c986 */ /* 0x0001e2000c101124 */
[----:B------:R-:W-:Y:S05]  /*70c0*/  @P5 BRA `(.L_x_111) ;  /* 0x00000000000c5947 */ /* 0x000fea0003800000 */
[----:B------:R-:W5:Y:S02]  /*70d0*/  LDG.E.U8 R186, desc[UR36][R190.64+0x30] ;  /* 0x00003024beba7981 */ /* 0x000f64000c1e1100 */
[----:B-----5:R-:W-:-:S05]  /*70e0*/  PRMT R0, R186, 0x8880, RZ ;  /* 0x00008880ba007816 */ /* 0x020fca00000000ff */
[----:B------:R-:W-:-:S07]  /*70f0*/  IMAD R187, R0, R185, RZ ;  /* 0x000000b900bb7224 */ /* 0x000fce00078e02ff */
.L_x_111:
[----:B------:R-:W-:Y:S05]  /*7100*/  BSYNC B1 ;  /* 0x0000000000017941 */ /* 0x000fea0003800000 */
.L_x_110:
        /* <DEDUP_REMOVED lines=9> */
.L_x_113:
[----:B------:R-:W-:Y:S05]  /*71a0*/  BSYNC B1 ;  /* 0x0000000000017941 */ /* 0x000fea0003800000 */
.L_x_112:
[----:B------:R-:W-:Y:S01]  /*71b0*/  @!P4 IMAD R145, R145, R184, R187 ;  /* 0x000000b89191c224 */ /* 0x000fe200078e02bb */
[----:B------:R-:W-:Y:S04]  /*71c0*/  BSSY B1, `(.L_x_114) ;  /* 0x0000006000017945 */ /* 0x000fe80003800000 */
[----:B------:R0:W-:Y:S01]  /*71d0*/  @!P4 STG.E.U8 desc[UR36][R6.64+0x31], R145 ;  /* 0x000031910600c986 */ /* 0x0001e2000c101124 */
[----:B------:R-:W-:Y:S05]  /*71e0*/  @P5 BRA `(.L_x_115) ;  /* 0x00000000000c5947 */ /* 0x000fea0003800000 */
[----:B------:R-:W5:Y:S02]  /*71f0*/  LDG.E.U8 R186, desc[UR36][R168.64+0x30] ;  /* 0x00003024a8ba7981 */ /* 0x000f64000c1e1100 */
[----:B-----5:R-:W-:-:S05]  /*7200*/  PRMT R0, R186, 0x8880, RZ ;  /* 0x00008880ba007816 */ /* 0x020fca00000000ff */
[----:B------:R-:W-:-:S07]  /*7210*/  IMAD R187, R0, R185, RZ ;  /* 0x000000b900bb7224 */ /* 0x000fce00078e02ff */
.L_x_115:
[----:B------:R-:W-:Y:S05]  /*7220*/  BSYNC B1 ;  /* 0x0000000000017941 */ /* 0x000fea0003800000 */
.L_x_114:
        /* <DEDUP_REMOVED lines=9> */
.L_x_117:
[----:B------:R-:W-:Y:S05]  /*72c0*/  BSYNC B1 ;  /* 0x0000000000017941 */ /* 0x000fea0003800000 */
.L_x_116:
[----:B------:R-:W-:Y:S01]  /*72d0*/  @!P4 IMAD R147, R147, R184, R187 ;  /* 0x000000b89393c224 */ /* 0x000fe200078e02bb */
[----:B------:R-:W-:Y:S04]  /*72e0*/  BSSY B1, `(.L_x_118) ;  /* 0x0000006000017945 */ /* 0x000fe80003800000 */
[----:B------:R0:W-:Y:S01]  /*72f0*/  @!P4 STG.E.U8 desc[UR36][R10.64+0x31], R147 ;  /* 0x000031930a00c986 */ /* 0x0001e2000c101124 */
[----:B------:R-:W-:Y:S05]  /*7300*/  @P5 BRA `(.L_x_119) ;  /* 0x00000000000c5947 */ /* 0x000fea0003800000 */
[----:B------:R-:W5:Y:S02]  /*7310*/  LDG.E.U8 R186, desc[UR36][R190.64+0x38] ;  /* 0x00003824beba7981 */ /* 0x000f64000c1e1100 */
[----:B-----5:R-:W-:-:S05]  /*7320*/  PRMT R0, R186, 0x8880, RZ ;  /* 0x00008880ba007816 */ /* 0x020fca00000000ff */
[----:B------:R-:W-:-:S07]  /*7330*/  IMAD R187, R0, R185, RZ ;  /* 0x000000b900bb7224 */ /* 0x000fce00078e02ff */
.L_x_119:
[----:B------:R-:W-:Y:S05]  /*7340*/  BSYNC B1 ;  /* 0x0000000000017941 */ /* 0x000fea0003800000 */
.L_x_118:
        /* <DEDUP_REMOVED lines=9> */
.L_x_121:
[----:B------:R-:W-:Y:S05]  /*73e0*/  BSYNC B1 ;  /* 0x0000000000017941 */ /* 0x000fea0003800000 */
.L_x_120:
[----:B------:R-:W-:Y:S01]  /*73f0*/  @!P4 IMAD R149, R149, R184, R187 ;  /* 0x000000b89595c224 */ /* 0x000fe200078e02bb */
[----:B------:R-:W-:Y:S04]  /*7400*/  BSSY B1, `(.L_x_122) ;  /* 0x0000006000017945 */ /* 0x000fe80003800000 */
[----:B------:R0:W-:Y:S01]  /*7410*/  @!P4 STG.E.U8 desc[UR36][R6.64+0x39], R149 ;  /* 0x000039950600c986 */ /* 0x0001e2000c101124 */
[----:B------:R-:W-:Y:S05]  /*7420*/  @P5 BRA `(.L_x_123) ;  /* 0x00000000000c5947 */ /* 0x000fea0003800000 */
[----:B------:R-:W5:Y:S02]  /*7430*/  LDG.E.U8 R186, desc[UR36][R168.64+0x38] ;  /* 0x00003824a8ba7981 */ /* 0x000f64000c1e1100 */
[----:B-----5:R-:W-:-:S05]  /*7440*/  PRMT R0, R186, 0x8880, RZ ;  /* 0x00008880ba007816 */ /* 0x020fca00000000ff */
[----:B------:R-:W-:-:S07]  /*7450*/  IMAD R187, R0, R185, RZ ;  /* 0x000000b900bb7224 */ /* 0x000fce00078e02ff */
.L_x_123:
[----:B------:R-:W-:Y:S05]  /*7460*/  BSYNC B1 ;  /* 0x0000000000017941 */ /* 0x000fea0003800000 */
.L_x_122:
        /* <DEDUP_REMOVED lines=9> */
.L_x_125:
[----:B------:R-:W-:Y:S05]  /*7500*/  BSYNC B1 ;  /* 0x0000000000017941 */ /* 0x000fea0003800000 */
.L_x_124:
[----:B------:R-:W-:Y:S01]  /*7510*/  @!P4 IMAD R151, R151, R184, R187 ;  /* 0x000000b89797c224 */ /* 0x000fe200078e02bb */
[----:B------:R-:W-:Y:S04]  /*7520*/  BSSY B1, `(.L_x_126) ;  /* 0x0000006000017945 */ /* 0x000fe80003800000 */
[----:B------:R0:W-:Y:S01]  /*7530*/  @!P4 STG.E.U8 desc[UR36][R10.64+0x39], R151 ;  /* 0x000039970a00c986 */ /* 0x0001e2000c101124 */
[----:B------:R-:W-:Y:S05]  /*7540*/  @P5 BRA `(.L_x_127) ;  /* 0x00000000000c5947 */ /* 0x000fea0003800000 */
[----:B------:R-:W5:Y:S02]  /*7550*/  LDG.E.U8 R186, desc[UR36][R4.64+0x20] ;  /* 0x0000202404ba7981 */ /* 0x000f64000c1e1100 */
[----:B-----5:R-:W-:-:S05]  /*7560*/  PRMT R0, R186, 0x8880, RZ ;  /* 0x00008880ba007816 */ /* 0x020fca00000000ff */
[----:B------:R-:W-:-:S07]  /*7570*/  IMAD R187, R0, R185, RZ ;  /* 0x000000b900bb7224 */ /* 0x000fce00078e02ff */
.L_x_127:
[----:B------:R-:W-:Y:S05]  /*7580*/  BSYNC B1 ;  /* 0x0000000000017941 */ /* 0x000fea0003800000 */
.L_x_126:
        /* <DEDUP_REMOVED lines=9> */
.L_x_129:
[----:B------:R-:W-:Y:S05]  /*7620*/  BSYNC B1 ;  /* 0x0000000000017941 */ /* 0x000fea0003800000 */
.L_x_128:
[----:B------:R-:W-:Y:S01]  /*7630*/  @!P4 IMAD R121, R121, R184, R187 ;  /* 0x000000b87979c224 */ /* 0x000fe200078e02bb */
[----:B------:R-:W-:Y:S04]  /*7640*/  BSSY B1, `(.L_x_130) ;  /* 0x0000006000017945 */ /* 0x000fe80003800000 */
[----:B------:R0:W-:Y:S01]  /*7650*/  @!P4 STG.E.U8 desc[UR36][R8.64+0x21], R121 ;  /* 0x000021790800c986 */ /* 0x0001e2000c101124 */
[----:B------:R-:W-:Y:S05]  /*7660*/  @P5 BRA `(.L_x_131) ;  /* 0x00000000000c5947 */ /* 0x000fea0003800000 */
[----:B------:R-:W5:Y:S02]  /*7670*/  LDG.E.U8 R186, desc[UR36][R14.64+0x20] ;  /* 0x000020240eba7981 */ /* 0x000f64000c1e1100 */
[----:B-----5:R-:W-:-:S05]  /*7680*/  PRMT R0, R186, 0x8880, RZ ;  /* 0x00008880ba007816 */ /* 0x020fca00000000ff */
[----:B------:R-:W-:-:S07]  /*7690*/  IMAD R187, R0, R185, RZ ;  /* 0x000000b900bb7224 */ /* 0x000fce00078e02ff */
.L_x_131:
[----:B------:R-:W-:Y:S05]  /*76a0*/  BSYNC B1 ;  /* 0x0000000000017941 */ /* 0x000fea0003800000 */
.L_x_130:
        /* <DEDUP_REMOVED lines=9> */
.L_x_133:
[----:B------:R-:W-:Y:S05]  /*7740*/  BSYNC B1 ;  /* 0x0000000000017941 */ /* 0x000fea0003800000 */
.L_x_132:
[----:B------:R-:W-:Y:S01]  /*7750*/  @!P4 IMAD R123, R123, R184, R187 ;  /* 0x000000b87b7bc224 */ /* 0x000fe200078e02bb */
[----:B------:R-:W-:Y:S04]  /*7760*/  BSSY B1, `(.L_x_134) ;  /* 0x0000006000017945 */ /* 0x000fe80003800000 */
[----:B------:R0:W-:Y:S01]  /*7770*/  @!P4 STG.E.U8 desc[UR36][R12.64+0x21], R123 ;  /* 0x0000217b0c00c986 */ /* 0x0001e2000c101124 */
[----:B------:R-:W-:Y:S05]  /*7780*/  @P5 BRA `(.L_x_135) ;  /* 0x00000000000c5947 */ /* 0x000fea0003800000 */
[----:B------:R-:W5:Y:S02]  /*7790*/  LDG.E.U8 R186, desc[UR36][R4.64+0x28] ;  /* 0x0000282404ba7981 */ /* 0x000f64000c1e1100 */
[----:B-----5:R-:W-:-:S05]  /*77a0*/  PRMT R0, R186, 0x8880, RZ ;  /* 0x00008880ba007816 */ /* 0x020fca00000000ff */
[----:B------:R-:W-:-:S07]  /*77b0*/  IMAD R187, R0, R185, RZ ;  /* 0x000000b900bb7224 */ /* 0x000fce00078e02ff */
.L_x_135:
[----:B------:R-:W-:Y:S05]  /*77c0*/  BSYNC B1 ;  /* 0x0000000000017941 */ /* 0x000fea0003800000 */
.L_x_134:
        /* <DEDUP_REMOVED lines=9> */
.L_x_137:
[----:B------:R-:W-:Y:S05]  /*7860*/  BSYNC B1 ;  /* 0x0000000000017941 */ /* 0x000fea0003800000 */
.L_x_136:
[----:B------:R-:W-:Y:S01]  /*7870*/  @!P4 IMAD R125, R125, R184, R187 ;  /* 0x000000b87d7dc224 */ /* 0x000fe200078e02bb */
[----:B------:R-:W-:Y:S04]  /*7880*/  BSSY B1, `(.L_x_138) ;  /* 0x0000006000017945 */ /* 0x000fe80003800000 */
[----:B------:R0:W-:Y:S01]  /*7890*/  @!P4 STG.E.U8 desc[UR36][R8.64+0x29], R125 ;  /* 0x0000297d0800c986 */ /* 0x0001e2000c101124 */
[----:B------:R-:W-:Y:S05]  /*78a0*/  @P5 BRA `(.L_x_139) ;  /* 0x00000000000c5947 */ /* 0x000fea0003800000 */
[----:B------:R-:W5:Y:S02]  /*78b0*/  LDG.E.U8 R186, desc[UR36][R14.64+0x28] ;  /* 0x000028240eba7981 */ /* 0x000f64000c1e1100 */
[----:B-----5:R-:W-:-:S05]  /*78c0*/  PRMT R0, R186, 0x8880, RZ ;  /* 0x00008880ba007816 */ /* 0x020fca00000000ff */
[----:B------:R-:W-:-:S07]  /*78d0*/  IMAD R187, R0, R185, RZ ;  /* 0x000000b900bb7224 */ /* 0x000fce00078e02ff */
.L_x_139:
[----:B------:R-:W-:Y:S05]  /*78e0*/  BSYNC B1 ;  /* 0x0000000000017941 */ /* 0x000fea0003800000 */
.L_x_138:
        /* <DEDUP_REMOVED lines=9> */
.L_x_141:
[----:B------:R-:W-:Y:S05]  /*7980*/  BSYNC B1 ;  /* 0x0000000000017941 */ /* 0x000fea0003800000 */
.L_x_140:
[----:B------:R-:W-:Y:S01]  /*7990*/  @!P4 IMAD R127, R127, R184, R187 ;  /* 0x000000b87f7fc224 */ /* 0x000fe200078e02bb */
[----:B------:R-:W-:Y:S04]  /*79a0*/  BSSY B1, `(.L_x_142) ;  /* 0x0000006000017945 */ /* 0x000fe80003800000 */
[----:B------:R0:W-:Y:S01]  /*79b0*/  @!P4 STG.E.U8 desc[UR36][R12.64+0x29], R127 ;  /* 0x0000297f0c00c986 */ /* 0x0001e2000c101124 */
[----:B------:R-:W-:Y:S05]  /*79c0*/  @P5 BRA `(.L_x_143) ;  /* 0x00000000000c5947 */ /* 0x000fea0003800000 */
[----:B------:R-:W5:Y:S02]  /*79d0*/  LDG.E.U8 R186, desc[UR36][R4.64+0x30] ;  /* 0x0000302404ba7981 */ /* 0x000f64000c1e1100 */
[----:B-----5:R-:W-:-:S05]  /*79e0*/  PRMT R0, R186, 0x8880, RZ ;  /* 0x00008880ba007816 */ /* 0x020fca00000000ff */
[----:B------:R-:W-:-:S07]  /*79f0*/  IMAD R187, R0, R185, RZ ;  /* 0x000000b900bb7224 */ /* 0x000fce00078e02ff */
.L_x_143:
[----:B------:R-:W-:Y:S05]  /*7a00*/  BSYNC B1 ;  /* 0x0000000000017941 */ /* 0x000fea0003800000 */
.L_x_142:
        /* <DEDUP_REMOVED lines=9> */
.L_x_145:
[----:B------:R-:W-:Y:S05]  /*7aa0*/  BSYNC B1 ;  /* 0x0000000000017941 */ /* 0x000fea0003800000 */
.L_x_144:
[----:B------:R-:W-:Y:S01]  /*7ab0*/  @!P4 IMAD R129, R129, R184, R187 ;  /* 0x000000b88181c224 */ /* 0x000fe200078e02bb */
[----:B------:R-:W-:Y:S04]  /*7ac0*/  BSSY B1, `(.L_x_146) ;  /* 0x0000006000017945 */ /* 0x000fe80003800000 */
[----:B------:R0:W-:Y:S01]  /*7ad0*/  @!P4 STG.E.U8 desc[UR36][R8.64+0x31], R129 ;  /* 0x000031810800c986 */ /* 0x0001e2000c101124 */
[----:B------:R-:W-:Y:S05]  /*7ae0*/  @P5 BRA `(.L_x_147) ;  /* 0x00000000000c5947 */ /* 0x000fea0003800000 */
[----:B------:R-:W5:Y:S02]  /*7af0*/  LDG.E.U8 R186, desc[UR36][R14.64+0x30] ;  /* 0x000030240eba7981 */ /* 0x000f64000c1e1100 */
[----:B-----5:R-:W-:-:S05]  /*7b00*/  PRMT R0, R186, 0x8880, RZ ;  /* 0x00008880ba007816 */ /* 0x020fca00000000ff */
[----:B------:R-:W-:-:S07]  /*7b10*/  IMAD R187, R0, R185, RZ ;  /* 0x000000b900bb7224 */ /* 0x000fce00078e02ff */
.L_x_147:
[----:B------:R-:W-:Y:S05]  /*7b20*/  BSYNC B1 ;  /* 0x0000000000017941 */ /* 0x000fea0003800000 */
.L_x_146:
        /* <DEDUP_REMOVED lines=9> */
.L_x_149:
[----:B------:R-:W-:Y:S05]  /*7bc0*/  BSYNC B1 ;  /* 0x0000000000017941 */ /* 0x000fea0003800000 */
.L_x_148:
[----:B------:R-:W-:Y:S01]  /*7bd0*/  @!P4 IMAD R131, R131, R184, R187 ;  /* 0x000000b88383c224 */ /* 0x000fe200078e02bb */
[----:B------:R-:W-:Y:S04]  /*7be0*/  BSSY B1, `(.L_x_150) ;  /* 0x0000006000017945 */ /* 0x000fe80003800000 */
[----:B------:R0:W-:Y:S01]  /*7bf0*/  @!P4 STG.E.U8 desc[UR36][R12.64+0x31], R131 ;  /* 0x000031830c00c986 */ /* 0x0001e2000c101124 */
[----:B------:R-:W-:Y:S05]  /*7c00*/  @P5 BRA `(.L_x_151) ;  /* 0x00000000000c5947 */ /* 0x000fea0003800000 */
[----:B------:R-:W5:Y:S02]  /*7c10*/  LDG.E.U8 R186, desc[UR36][R4.64+0x38] ;  /* 0x0000382404ba7981 */ /* 0x000f64000c1e1100 */
[----:B-----5:R-:W-:-:S05]  /*7c20*/  PRMT R0, R186, 0x8880, RZ ;  /* 0x00008880ba007816 */ /* 0x020fca00000000ff */
[----:B------:R-:W-:-:S07]  /*7c30*/  IMAD R187, R0, R185, RZ ;  /* 0x000000b900bb7224 */ /* 0x000fce00078e02ff */
.L_x_151:
[----:B------:R-:W-:Y:S05]  /*7c40*/  BSYNC B1 ;  /* 0x0000000000017941 */ /* 0x000fea0003800000 */
.L_x_150:
        /* <DEDUP_REMOVED lines=9> */
.L_x_153:
[----:B------:R-:W-:Y:S05]  /*7ce0*/  BSYNC B1 ;  /* 0x0000000000017941 */ /* 0x000fea0003800000 */
.L_x_152:
[----:B------:R-:W-:Y:S01]  /*7cf0*/  @!P4 IMAD R133, R133, R184, R187 ;  /* 0x000000b88585c224 */ /* 0x000fe200078e02bb */
[----:B------:R-:W-:Y:S04]  /*7d00*/  BSSY B1, `(.L_x_154) ;  /* 0x0000006000017945 */ /* 0x000fe80003800000 */
[----:B------:R0:W-:Y:S01]  /*7d10*/  @!P4 STG.E.U8 desc[UR36][R8.64+0x39], R133 ;  /* 0x000039850800c986 */ /* 0x0001e2000c101124 */
[----:B------:R-:W-:Y:S05]  /*7d20*/  @P5 BRA `(.L_x_155) ;  /* 0x00000000000c5947 */ /* 0x000fea0003800000 */
[----:B------:R-:W5:Y:S02]  /*7d30*/  LDG.E.U8 R186, desc[UR36][R14.64+0x38] ;  /* 0x000038240eba7981 */ /* 0x000f64000c1e1100 */
[----:B-----5:R-:W-:-:S05]  /*7d40*/  PRMT R0, R186, 0x8880, RZ ;  /* 0x00008880ba007816 */ /* 0x020fca00000000ff */
[----:B------:R-:W-:-:S07]  /*7d50*/  IMAD R187, R0, R185, RZ ;  /* 0x000000b900bb7224 */ /* 0x000fce00078e02ff */
.L_x_155:
[----:B------:R-:W-:Y:S05]  /*7d60*/  BSYNC B1 ;  /* 0x0000000000017941 */ /* 0x000fea0003800000 */
.L_x_154:
        /* <DEDUP_REMOVED lines=9> */
.L_x_157:
[----:B------:R-:W-:Y:S05]  /*7e00*/  BSYNC B1 ;  /* 0x0000000000017941 */ /* 0x000fea0003800000 */
.L_x_156:
[----:B------:R-:W-:Y:S01]  /*7e10*/  @!P4 IMAD R135, R135, R184, R187 ;  /* 0x000000b88787c224 */ /* 0x000fe200078e02bb */
[----:B------:R-:W-:Y:S04]  /*7e20*/  BSSY B1, `(.L_x_158) ;  /* 0x0000006000017945 */ /* 0x000fe80003800000 */
[----:B------:R0:W-:Y:S01]  /*7e30*/  @!P4 STG.E.U8 desc[UR36][R12.64+0x39], R135 ;  /* 0x000039870c00c986 */ /* 0x0001e2000c101124 */
[----:B------:R-:W-:Y:S05]  /*7e40*/  @P5 BRA `(.L_x_159) ;  /* 0x00000000000c5947 */ /* 0x000fea0003800000 */
[----:B------:R-:W5:Y:S02]  /*7e50*/  LDG.E.U8 R186, desc[UR36][R190.64+0x40] ;  /* 0x00004024beba7981 */ /* 0x000f64000c1e1100 */
[----:B-----5:R-:W-:-:S05]  /*7e60*/  PRMT R0, R186, 0x8880, RZ ;  /* 0x00008880ba007816 */ /* 0x020fca00000000ff */
[----:B------:R-:W-:-:S07]  /*7e70*/  IMAD R187, R0, R185, RZ ;  /* 0x000000b900bb7224 */ /* 0x000fce00078e02ff */
.L_x_159:
[----:B------:R-:W-:Y:S05]  /*7e80*/  BSYNC B1 ;  /* 0x0000000000017941 */ /* 0x000fea0003800000 */
.L_x_158:
        /* <DEDUP_REMOVED lines=9> */
.L_x_161:
[----:B------:R-:W-:Y:S05]  /*7f20*/  BSYNC B1 ;  /* 0x0000000000017941 */ /* 0x000fea0003800000 */
.L_x_160:
[----:B------:R-:W-:Y:S01]  /*7f30*/  @!P4 IMAD R105, R105, R184, R187 ;  /* 0x000000b86969c224 */ /* 0x000fe200078e02bb */
[----:B------:R-:W-:Y:S04]  /*7f40*/  BSSY B1, `(.L_x_162) ;  /* 0x0000006000017945 */ /* 0x000fe80003800000 */
[----:B------:R0:W-:Y:S01]  /*7f50*/  @!P4 STG.E.U8 desc[UR36][R6.64+0x41], R105 ;  /* 0x000041690600c986 */ /* 0x0001e2000c101124 */
[----:B------:R-:W-:Y:S05]  /*7f60*/  @P5 BRA `(.L_x_163) ;  /* 0x00000000000c5947 */ /* 0x000fea0003800000 */
[----:B------:R-:W5:Y:S02]  /*7f70*/  LDG.E.U8 R186, desc[UR36][R168.64+0x40] ;  /* 0x00004024a8ba7981 */ /* 0x000f64000c1e1100 */
[----:B-----5:R-:W-:-:S05]  /*7f80*/  PRMT R0, R186, 0x8880, RZ ;  /* 0x00008880ba007816 */ /* 0x020fca00000000ff */
[----:B------:R-:W-:-:S07]  /*7f90*/  IMAD R187, R0, R185, RZ ;  /* 0x000000b900bb7224 */ /* 0x000fce00078e02ff */
.L_x_163:
[----:B------:R-:W-:Y:S05]  /*7fa0*/  BSYNC B1 ;  /* 0x0000000000017941 */ /* 0x000fea0003800000 */
.L_x_162:
        /* <DEDUP_REMOVED lines=9> */
.L_x_165:
[----:B------:R-:W-:Y:S05]  /*8040*/  BSYNC B1 ;  /* 0x0000000000017941 */ /* 0x000fea0003800000 */
.L_x_164:
[----:B------:R-:W-:Y:S01]  /*8050*/  @!P4 IMAD R107, R107, R184, R187 ;  /* 0x000000b86b6bc224 */ /* 0x000fe200078e02bb */
[----:B------:R-:W-:Y:S04]  /*8060*/  BSSY B1, `(.L_x_166) ;  /* 0x0000006000017945 */ /* 0x000fe80003800000 */
[----:B------:R0:W-:Y:S01]  /*8070*/  @!P4 STG.E.U8 desc[UR36][R10.64+0x41], R107 ;  /* 0x0000416b0a00c986 */ /* 0x0001e2000c101124 */
[----:B------:R-:W-:Y:S05]  /*8080*/  @P5 BRA `(.L_x_167) ;  /* 0x00000000000c5947 */ /* 0x000fea0003800000 */
[----:B------:R-:W5:Y:S02]  /*8090*/  LDG.E.U8 R186, desc[UR36][R190.64+0x48] ;  /* 0x00004824beba7981 */ /* 0x000f64000c1e1100 */
[----:B-----5:R-:W-:-:S05]  /*80a0*/  PRMT R0, R186, 0x8880, RZ ;  /* 0x00008880ba007816 */ /* 0x020fca00000000ff */
[----:B------:R-:W-:-:S07]  /*80b0*/  IMAD R187, R0, R185, RZ ;  /* 0x000000b900bb7224 */ /* 0x000fce00078e02ff */
.L_x_167:
[----:B------:R-:W-:Y:S05]  /*80c0*/  BSYNC B1 ;  /* 0x0000000000017941 */ /* 0x000fea0003800000 */
.L_x_166:
        /* <DEDUP_REMOVED lines=9> */
.L_x_169:
[----:B------:R-:W-:Y:S05]  /*8160*/  BSYNC B1 ;  /* 0x0000000000017941 */ /* 0x000fea0003800000 */
.L_x_168:
[----:B------:R-:W-:Y:S01]  /*8170*/  @!P4 IMAD R109, R109, R184, R187 ;  /* 0x000000b86d6dc224 */ /* 0x000fe200078e02bb */
[----:B------:R-:W-:Y:S04]  /*8180*/  BSSY B1, `(.L_x_170) ;  /* 0x0000006000017945 */ /* 0x000fe80003800000 */
[----:B------:R0:W-:Y:S01]  /*8190*/  @!P4 STG.E.U8 desc[UR36][R6.64+0x49], R109 ;  /* 0x0000496d0600c986 */ /* 0x0001e2000c101124 */
[----:B------:R-:W-:Y:S05]  /*81a0*/  @P5 BRA `(.L_x_171) ;  /* 0x00000000000c5947 */ /* 0x000fea0003800000 */
[----:B------:R-:W5:Y:S02]  /*81b0*/  LDG.E.U8 R186, desc[UR36][R168.64+0x48] ;  /* 0x00004824a8ba7981 */ /* 0x000f64000c1e1100 */
[----:B-----5:R-:W-:-:S05]  /*81c0*/  PRMT R0, R186, 0x8880, RZ ;  /* 0x00008880ba007816 */ /* 0x020fca00000000ff */
[----:B------:R-:W-:-:S07]  /*81d0*/  IMAD R187, R0, R185, RZ ;  /* 0x000000b900bb7224 */ /* 0x000fce00078e02ff */
.L_x_171:
[----:B------:R-:W-:Y:S05]  /*81e0*/  BSYNC B1 ;  /* 0x0000000000017941 */ /* 0x000fea0003800000 */
.L_x_170:
        /* <DEDUP_REMOVED lines=9> */
.L_x_173:
[----:B------:R-:W-:Y:S05]  /*8280*/  BSYNC B1 ;  /* 0x0000000000017941 */ /* 0x000fea0003800000 */
.L_x_172:
[----:B------:R-:W-:Y:S01]  /*8290*/  @!P4 IMAD R111, R111, R184, R187 ;  /* 0x000000b86f6fc224 */ /* 0x000fe200078e02bb */
[----:B------:R-:W-:Y:S04]  /*82a0*/  BSSY B1, `(.L_x_174) ;  /* 0x0000006000017945 */ /* 0x000fe80003800000 */
[----:B------:R0:W-:Y:S01]  /*82b0*/  @!P4 STG.E.U8 desc[UR36][R10.64+0x49], R111 ;  /* 0x0000496f0a00c986 */ /* 0x0001e2000c101124 */
[----:B------:R-:W-:Y:S05]  /*82c0*/  @P5 BRA `(.L_x_175) ;  /* 0x00000000000c5947 */ /* 0x000fea0003800000 */
[----:B------:R-:W5:Y:S02]  /*82d0*/  LDG.E.U8 R186, desc[UR36][R190.64+0x50] ;  /* 0x00005024beba7981 */ /* 0x000f64000c1e1100 */
[----:B-----5:R-:W-:-:S05]  /*82e0*/  PRMT R0, R186, 0x8880, RZ ;  /* 0x00008880ba007816 */ /* 0x020fca00000000ff */
[----:B------:R-:W-:-:S07]  /*82f0*/  IMAD R187, R0, R185, RZ ;  /* 0x000000b900bb7224 */ /* 0x000fce00078e02ff */
.L_x_175:
[----:B------:R-:W-:Y:S05]  /*8300*/  BSYNC B1 ;  /* 0x0000000000017941 */ /* 0x000fea0003800000 */
.L_x_174:
        /* <DEDUP_REMOVED lines=9> */
.L_x_177:
[----:B------:R-:W-:Y:S05]  /*83a0*/  BSYNC B1 ;  /* 0x0000000000017941 */ /* 0x000fea0003800000 */
.L_x_176:
[----:B------:R-:W-:Y:S01]  /*83b0*/  @!P4 IMAD R113, R113, R184, R187 ;  /* 0x000000b87171c224 */ /* 0x000fe200078e02bb */
[----:B------:R-:W-:Y:S04]  /*83c0*/  BSSY B1, `(.L_x_178) ;  /* 0x0000006000017945 */ /* 0x000fe80003800000 */
[----:B------:R0:W-:Y:S01]  /*83d0*/  @!P4 STG.E.U8 desc[UR36][R6.64+0x51], R113 ;  /* 0x000051710600c986 */ /* 0x0001e2000c101124 */
[----:B------:R-:W-:Y:S05]  /*83e0*/  @P5 BRA `(.L_x_179) ;  /* 0x00000000000c5947 */ /* 0x000fea0003800000 */
[----:B------:R-:W5:Y:S02]  /*83f0*/  LDG.E.U8 R186, desc[UR36][R168.64+0x50] ;  /* 0x00005024a8ba7981 */ /* 0x000f64000c1e1100 */
[----:B-----5:R-:W-:-:S05]  /*8400*/  PRMT R0, R186, 0x8880, RZ ;  /* 0x00008880ba007816 */ /* 0x020fca00000000ff */
[----:B------:R-:W-:-:S07]  /*8410*/  IMAD R187, R0, R185, RZ ;  /* 0x000000b900bb7224 */ /* 0x000fce00078e02ff */
.L_x_179:
[----:B------:R-:W-:Y:S05]  /*8420*/  BSYNC B1 ;  /* 0x0000000000017941 */ /* 0x000fea0003800000 */
.L_x_178:
        /* <DEDUP_REMOVED lines=9> */
.L_x_181:
[----:B------:R-:W-:Y:S05]  /*84c0*/  BSYNC B1 ;  /* 0x0000000000017941 */ /* 0x000fea0003800000 */
.L_x_180:
[----:B------:R-:W-:Y:S01]  /*84d0*/  @!P4 IMAD R115, R115, R184, R187 ;  /* 0x000000b87373c224 */ /* 0x000fe200078e02bb */
[----:B------:R-:W-:Y:S04]  /*84e0*/  BSSY B1, `(.L_x_182) ;  /* 0x0000006000017945 */ /* 0x000fe80003800000 */
[----:B------:R0:W-:Y:S01]  /*84f0*/  @!P4 STG.E.U8 desc[UR36][R10.64+0x51], R115 ;  /* 0x000051730a00c986 */ /* 0x0001e2000c101124 */
[----:B------:R-:W-:Y:S05]  /*8500*/  @P5 BRA `(.L_x_183) ;  /* 0x00000000000c5947 */ /* 0x000fea0003800000 */
[----:B------:R-:W5:Y:S02]  /*8510*/  LDG.E.U8 R186, desc[UR36][R190.64+0x58] ;  /* 0x00005824beba7981 */ /* 0x000f64000c1e1100 */
[----:B-----5:R-:W-:-:S05]  /*8520*/  PRMT R0, R186, 0x8880, RZ ;  /* 0x00008880ba007816 */ /* 0x020fca00000000ff */
[----:B------:R-:W-:-:S07]  /*8530*/  IMAD R187, R0, R185, RZ ;  /* 0x000000b900bb7224 */ /* 0x000fce00078e02ff */
.L_x_183:
[----:B------:R-:W-:Y:S05]  /*8540*/  BSYNC B1 ;  /* 0x0000000000017941 */ /* 0x000fea0003800000 */
.L_x_182:
        /* <DEDUP_REMOVED lines=9> */
.L_x_185:
[----:B------:R-:W-:Y:S05]  /*85e0*/  BSYNC B1 ;  /* 0x0000000000017941 */ /* 0x000fea0003800000 */
.L_x_184:
[----:B------:R-:W-:Y:S01]  /*85f0*/  @!P4 IMAD R117, R117, R184, R187 ;  /* 0x000000b87575c224 */ /* 0x000fe200078e02bb */
[----:B------:R-:W-:Y:S04]  /*8600*/  BSSY B1, `(.L_x_186) ;  /* 0x0000006000017945 */ /* 0x000fe80003800000 */
[----:B------:R0:W-:Y:S01]  /*8610*/  @!P4 STG.E.U8 desc[UR36][R6.64+0x59], R117 ;  /* 0x000059750600c986 */ /* 0x0001e2000c101124 */
[----:B------:R-:W-:Y:S05]  /*8620*/  @P5 BRA `(.L_x_187) ;  /* 0x00000000000c5947 */ /* 0x000fea0003800000 */
[----:B------:R-:W5:Y:S02]  /*8630*/  LDG.E.U8 R186, desc[UR36][R168.64+0x58] ;  /* 0x00005824a8ba7981 */ /* 0x000f64000c1e1100 */
[----:B-----5:R-:W-:-:S05]  /*8640*/  PRMT R0, R186, 0x8880, RZ ;  /* 0x00008880ba007816 */ /* 0x020fca00000000ff */
[----:B------:R-:W-:-:S07]  /*8650*/  IMAD R187, R0, R185, RZ ;  /* 0x000000b900bb7224 */ /* 0x000fce00078e02ff */
.L_x_187:
[----:B------:R-:W-:Y:S05]  /*8660*/  BSYNC B1 ;  /* 0x0000000000017941 */ /* 0x000fea0003800000 */
.L_x_186:
        /* <DEDUP_REMOVED lines=9> */
.L_x_189:
[----:B------:R-:W-:Y:S05]  /*8700*/  BSYNC B1 ;  /* 0x0000000000017941 */ /* 0x000fea0003800000 */
.L_x_188:
[----:B------:R-:W-:Y:S01]  /*8710*/  @!P4 IMAD R119, R119, R184, R187 ;  /* 0x000000b87777c224 */ /* 0x000fe200078e02bb */
[----:B------:R-:W-:Y:S04]  /*8720*/  BSSY B1, `(.L_x_190) ;  /* 0x0000006000017945 */ /* 0x000fe80003800000 */
[----:B------:R0:W-:Y:S01]  /*8730*/  @!P4 STG.E.U8 desc[UR36][R10.64+0x59], R119 ;  /* 0x000059770a00c986 */ /* 0x0001e2000c101124 */
[----:B------:R-:W-:Y:S05]  /*8740*/  @P5 BRA `(.L_x_191) ;  /* 0x00000000000c5947 */ /* 0x000fea0003800000 */
[----:B------:R-:W5:Y:S02]  /*8750*/  LDG.E.U8 R186, desc[UR36][R4.64+0x40] ;  /* 0x0000402404ba7981 */ /* 0x000f64000c1e1100 */
[----:B-----5:R-:W-:-:S05]  /*8760*/  PRMT R0, R186, 0x8880, RZ ;  /* 0x00008880ba007816 */ /* 0x020fca00000000ff */
[----:B------:R-:W-:-:S07]  /*8770*/  IMAD R187, R0, R185, RZ ;  /* 0x000000b900bb7224 */ /* 0x000fce00078e02ff */
.L_x_191:
[----:B------:R-:W-:Y:S05]  /*8780*/  BSYNC B1 ;  /* 0x0000000000017941 */ /* 0x000fea0003800000 */
.L_x_190:
        /* <DEDUP_REMOVED lines=9> */
.L_x_193:
[----:B------:R-:W-:Y:S05]  /*8820*/  BSYNC B1 ;  /* 0x0000000000017941 */ /* 0x000fea0003800000 */
.L_x_192:
[----:B------:R-:W-:Y:S01]  /*8830*/  @!P4 IMAD R89, R89, R184, R187 ;  /* 0x000000b85959c224 */ /* 0x000fe200078e02bb */
[----:B------:R-:W-:Y:S04]  /*8840*/  BSSY B1, `(.L_x_194) ;  /* 0x0000006000017945 */ /* 0x000fe80003800000 */
[----:B------:R0:W-:Y:S01]  /*8850*/  @!P4 STG.E.U8 desc[UR36][R8.64+0x41], R89 ;  /* 0x000041590800c986 */ /* 0x0001e2000c101124 */
[----:B------:R-:W-:Y:S05]  /*8860*/  @P5 BRA `(.L_x_195) ;  /* 0x00000000000c5947 */ /* 0x000fea0003800000 */
[----:B------:R-:W5:Y:S02]  /*8870*/  LDG.E.U8 R186, desc[UR36][R14.64+0x40] ;  /* 0x000040240eba7981 */ /* 0x000f64000c1e1100 */
[----:B-----5:R-:W-:-:S05]  /*8880*/  PRMT R0, R186, 0x8880, RZ ;  /* 0x00008880ba007816 */ /* 0x020fca00000000ff */
[----:B------:R-:W-:-:S07]  /*8890*/  IMAD R187, R0, R185, RZ ;  /* 0x000000b900bb7224 */ /* 0x000fce00078e02ff */
.L_x_195:
[----:B------:R-:W-:Y:S05]  /*88a0*/  BSYNC B1 ;  /* 0x0000000000017941 */ /* 0x000fea0003800000 */
.L_x_194:
        /* <DEDUP_REMOVED lines=9> */
.L_x_197:
[----:B------:R-:W-:Y:S05]  /*8940*/  BSYNC B1 ;  /* 0x0000000000017941 */ /* 0x000fea0003800000 */
.L_x_196:
[----:B------:R-:W-:Y:S01]  /*8950*/  @!P4 IMAD R91, R91, R184, R187 ;  /* 0x000000b85b5bc224 */ /* 0x000fe200078e02bb */
[----:B------:R-:W-:Y:S04]  /*8960*/  BSSY B1, `(.L_x_198) ;  /* 0x0000006000017945 */ /* 0x000fe80003800000 */
[----:B------:R0:W-:Y:S01]  /*8970*/  @!P4 STG.E.U8 desc[UR36][R12.64+0x41], R91 ;  /* 0x0000415b0c00c986 */ /* 0x0001e2000c101124 */
[----:B------:R-:W-:Y:S05]  /*8980*/  @P5 BRA `(.L_x_199) ;  /* 0x00000000000c5947 */ /* 0x000fea0003800000 */
[----:B------:R-:W5:Y:S02]  /*8990*/  LDG.E.U8 R186, desc[UR36][R4.64+0x48] ;  /* 0x0000482404ba7981 */ /* 0x000f64000c1e1100 */
[----:B-----5:R-:W-:-:S05]  /*89a0*/  PRMT R0, R186, 0x8880, RZ ;  /* 0x00008880ba007816 */ /* 0x020fca00000000ff */
[----:B------:R-:W-:-:S07]  /*89b0*/  IMAD R187, R0, R185, RZ ;  /* 0x000000b900bb7224 */ /* 0x000fce00078e02ff */
.L_x_199:
[----:B------:R-:W-:Y:S05]  /*89c0*/  BSYNC B1 ;  /* 0x0000000000017941 */ /* 0x000fea0003800000 */
.L_x_198:
        /* <DEDUP_REMOVED lines=9> */
.L_x_201:
[----:B------:R-:W-:Y:S05]  /*8a60*/  BSYNC B1 ;  /* 0x0000000000017941 */ /* 0x000fea0003800000 */
.L_x_200:
[----:B------:R-:W-:Y:S01]  /*8a70*/  @!P4 IMAD R93, R93, R184, R187 ;  /* 0x000000b85d5dc224 */ /* 0x000fe200078e02bb */
[----:B------:R-:W-:Y:S04]  /*8a80*/  BSSY B1, `(.L_x_202) ;  /* 0x0000006000017945 */ /* 0x000fe80003800000 */
[----:B------:R0:W-:Y:S01]  /*8a90*/  @!P4 STG.E.U8 desc[UR36][R8.64+0x49], R93 ;  /* 0x0000495d0800c986 */ /* 0x0001e2000c101124 */
[----:B------:R-:W-:Y:S05]  /*8aa0*/  @P5 BRA `(.L_x_203) ;  /* 0x00000000000c5947 */ /* 0x000fea0003800000 */
[----:B------:R-:W5:Y:S02]  /*8ab0*/  LDG.E.U8 R186, desc[UR36][R14.64+0x48] ;  /* 0x000048240eba7981 */ /* 0x000f64000c1e1100 */
[----:B-----5:R-:W-:-:S05]  /*8ac0*/  PRMT R0, R186, 0x8880, RZ ;  /* 0x00008880ba007816 */ /* 0x020fca00000000ff */
[----:B------:R-:W-:-:S07]  /*8ad0*/  IMAD R187, R0, R185, RZ ;  /* 0x000000b900bb7224 */ /* 0x000fce00078e02ff */
.L_x_203:
[----:B------:R-:W-:Y:S05]  /*8ae0*/  BSYNC B1 ;  /* 0x0000000000017941 */ /* 0x000fea0003800000 */
.L_x_202:
        /* <DEDUP_REMOVED lines=9> */
.L_x_205:
[----:B------:R-:W-:Y:S05]  /*8b80*/  BSYNC B1 ;  /* 0x0000000000017941 */ /* 0x000fea0003800000 */
.L_x_204:
[----:B------:R-:W-:Y:S01]  /*8b90*/  @!P4 IMAD R95, R95, R184, R187 ;  /* 0x000000b85f5fc224 */ /* 0x000fe200078e02bb */
[----:B------:R-:W-:Y:S04]  /*8ba0*/  BSSY B1, `(.L_x_206) ;  /* 0x0000006000017945 */ /* 0x000fe80003800000 */
[----:B------:R0:W-:Y:S01]  /*8bb0*/  @!P4 STG.E.U8 desc[UR36][R12.64+0x49], R95 ;  /* 0x0000495f0c00c986 */ /* 0x0001e2000c101124 */
[----:B------:R-:W-:Y:S05]  /*8bc0*/  @P5 BRA `(.L_x_207) ;  /* 0x00000000000c5947 */ /* 0x000fea0003800000 */
[----:B------:R-:W5:Y:S02]  /*8bd0*/  LDG.E.U8 R186, desc[UR36][R4.64+0x50] ;  /* 0x0000502404ba7981 */ /* 0x000f64000c1e1100 */
[----:B-----5:R-:W-:-:S05]  /*8be0*/  PRMT R0, R186, 0x8880, RZ ;  /* 0x00008880ba007816 */ /* 0x020fca00000000ff */
[----:B------:R-:W-:-:S07]  /*8bf0*/  IMAD R187, R0, R185, RZ ;  /* 0x000000b900bb7224 */ /* 0x000fce00078e02ff */
.L_x_207:
[----:B------:R-:W-:Y:S05]  /*8c00*/  BSYNC B1 ;  /* 0x0000000000017941 */ /* 0x000fea0003800000 */
.L_x_206:
        /* <DEDUP_REMOVED lines=9> */
.L_x_209:
[----:B------:R-:W-:Y:S05]  /*8ca0*/  BSYNC B1 ;  /* 0x0000000000017941 */ /* 0x000fea0003800000 */
.L_x_208:
[----:B------:R-:W-:Y:S01]  /*8cb0*/  @!P4 IMAD R97, R97, R184, R187 ;  /* 0x000000b86161c224 */ /* 0x000fe200078e02bb */
[----:B------:R-:W-:Y:S04]  /*8cc0*/  BSSY B1, `(.L_x_210) ;  /* 0x0000006000017945 */ /* 0x000fe80003800000 */
[----:B------:R0:W-:Y:S01]  /*8cd0*/  @!P4 STG.E.U8 desc[UR36][R8.64+0x51], R97 ;  /* 0x000051610800c986 */ /* 0x0001e2000c101124 */
[----:B------:R-:W-:Y:S05]  /*8ce0*/  @P5 BRA `(.L_x_211) ;  /* 0x00000000000c5947 */ /* 0x000fea0003800000 */
[----:B------:R-:W5:Y:S02]  /*8cf0*/  LDG.E.U8 R186, desc[UR36][R14.64+0x50] ;  /* 0x000050240eba7981 */ /* 0x000f64000c1e1100 */
[----:B-----5:R-:W-:-:S05]  /*8d00*/  PRMT R0, R186, 0x8880, RZ ;  /* 0x00008880ba007816 */ /* 0x020fca00000000ff */
[----:B------:R-:W-:-:S07]  /*8d10*/  IMAD R187, R0, R185, RZ ;  /* 0x000000b900bb7224 */ /* 0x000fce00078e02ff */
.L_x_211:
[----:B------:R-:W-:Y:S05]  /*8d20*/  BSYNC B1 ;  /* 0x0000000000017941 */ /* 0x000fea0003800000 */
.L_x_210:
        /* <DEDUP_REMOVED lines=9> */
.L_x_213:
[----:B------:R-:W-:Y:S05]  /*8dc0*/  BSYNC B1 ;  /* 0x0000000000017941 */ /* 0x000fea0003800000 */
.L_x_212:
[----:B------:R-:W-:Y:S01]  /*8dd0*/  @!P4 IMAD R99, R99, R184, R187 ;  /* 0x000000b86363c224 */ /* 0x000fe200078e02bb */
[----:B------:R-:W-:Y:S04]  /*8de0*/  BSSY B1, `(.L_x_214) ;  /* 0x0000006000017945 */ /* 0x000fe80003800000 */
[----:B------:R0:W-:Y:S01]  /*8df0*/  @!P4 STG.E.U8 desc[UR36][R12.64+0x51], R99 ;  /* 0x000051630c00c986 */ /* 0x0001e2000c101124 */
[----:B------:R-:W-:Y:S05]  /*8e00*/  @P5 BRA `(.L_x_215) ;  /* 0x00000000000c5947 */ /* 0x000fea0003800000 */
[----:B------:R-:W5:Y:S02]  /*8e10*/  LDG.E.U8 R186, desc[UR36][R4.64+0x58] ;  /* 0x0000582404ba7981 */ /* 0x000f64000c1e1100 */
[----:B-----5:R-:W-:-:S05]  /*8e20*/  PRMT R0, R186, 0x8880, RZ ;  /* 0x00008880ba007816 */ /* 0x020fca00000000ff */
[----:B------:R-:W-:-:S07]  /*8e30*/  IMAD R187, R0, R185, RZ ;  /* 0x000000b900bb7224 */ /* 0x000fce00078e02ff */
.L_x_215:
[----:B------:R-:W-:Y:S05]  /*8e40*/  BSYNC B1 ;  /* 0x0000000000017941 */ /* 0x000fea0003800000 */
.L_x_214:
        /* <DEDUP_REMOVED lines=9> */
.L_x_217:
[----:B------:R-:W-:Y:S05]  /*8ee0*/  BSYNC B1 ;  /* 0x0000000000017941 */ /* 0x000fea0003800000 */
.L_x_216:
[----:B------:R-:W-:Y:S01]  /*8ef0*/  @!P4 IMAD R101, R101, R184, R187 ;  /* 0x000000b86565c224 */ /* 0x000fe200078e02bb */
[----:B------:R-:W-:Y:S04]  /*8f00*/  BSSY B1, `(.L_x_218) ;  /* 0x0000006000017945 */ /* 0x000fe80003800000 */
[----:B------:R0:W-:Y:S01]  /*8f10*/  @!P4 STG.E.U8 desc[UR36][R8.64+0x59], R101 ;  /* 0x000059650800c986 */ /* 0x0001e2000c101124 */
[----:B------:R-:W-:Y:S05]  /*8f20*/  @P5 BRA `(.L_x_219) ;  /* 0x00000000000c5947 */ /* 0x000fea0003800000 */
[----:B------:R-:W5:Y:S02]  /*8f30*/  LDG.E.U8 R186, desc[UR36][R14.64+0x58] ;  /* 0x000058240eba7981 */ /* 0x000f64000c1e1100 */
[----:B-----5:R-:W-:-:S05]  /*8f40*/  PRMT R0, R186, 0x8880, RZ ;  /* 0x00008880ba007816 */ /* 0x020fca00000000ff */
[----:B------:R-:W-:-:S07]  /*8f50*/  IMAD R187, R0, R185, RZ ;  /* 0x000000b900bb7224 */ /* 0x000fce00078e02ff */
.L_x_219:
[----:B------:R-:W-:Y:S05]  /*8f60*/  BSYNC B1 ;  /* 0x0000000000017941 */ /* 0x000fea0003800000 */
.L_x_218:
        /* <DEDUP_REMOVED lines=9> */
.L_x_221:
[----:B------:R-:W-:Y:S05]  /*9000*/  BSYNC B1 ;  /* 0x0000000000017941 */ /* 0x000fea0003800000 */
.L_x_220:
[----:B------:R-:W-:Y:S01]  /*9010*/  @!P4 IMAD R103, R103, R184, R187 ;  /* 0x000000b86767c224 */ /* 0x000fe200078e02bb */
[----:B------:R-:W-:Y:S04]  /*9020*/  BSSY B1, `(.L_x_222) ;  /* 0x0000006000017945 */ /* 0x000fe80003800000 */
[----:B------:R0:W-:Y:S01]  /*9030*/  @!P4 STG.E.U8 desc[UR36][R12.64+0x59], R103 ;  /* 0x000059670c00c986 */ /* 0x0001e2000c101124 */
[----:B------:R-:W-:Y:S05]  /*9040*/  @P5 BRA `(.L_x_223) ;  /* 0x00000000000c5947 */ /* 0x000fea0003800000 */
[----:B------:R-:W5:Y:S02]  /*9050*/  LDG.E.U8 R186, desc[UR36][R190.64+0x60] ;  /* 0x00006024beba7981 */ /* 0x000f64000c1e1100 */
[----:B-----5:R-:W-:-:S05]  /*9060*/  PRMT R0, R186, 0x8880, RZ ;  /* 0x00008880ba007816 */ /* 0x020fca00000000ff */
[----:B------:R-:W-:-:S07]  /*9070*/  IMAD R187, R0, R185, RZ ;  /* 0x000000b900bb7224 */ /* 0x000fce00078e02ff */
.L_x_223:
[----:B------:R-:W-:Y:S05]  /*9080*/  BSYNC B1 ;  /* 0x0000000000017941 */ /* 0x000fea0003800000 */
.L_x_222:
        /* <DEDUP_REMOVED lines=9> */
.L_x_225:
[----:B------:R-:W-:Y:S05]  /*9120*/  BSYNC B1 ;  /* 0x0000000000017941 */ /* 0x000fea0003800000 */
.L_x_224:
[----:B------:R-:W-:Y:S01]  /*9130*/  @!P4 IMAD R73, R73, R184, R187 ;  /* 0x000000b84949c224 */ /* 0x000fe200078e02bb */
[----:B------:R-:W-:Y:S04]  /*9140*/  BSSY B1, `(.L_x_226) ;  /* 0x0000006000017945 */ /* 0x000fe80003800000 */
[----:B------:R0:W-:Y:S01]  /*9150*/  @!P4 STG.E.U8 desc[UR36][R6.64+0x61], R73 ;  /* 0x000061490600c986 */ /* 0x0001e2000c101124 */
[----:B------:R-:W-:Y:S05]  /*9160*/  @P5 BRA `(.L_x_227) ;  /* 0x00000000000c5947 */ /* 0x000fea0003800000 */
[----:B------:R-:W5:Y:S02]  /*9170*/  LDG.E.U8 R186, desc[UR36][R168.64+0x60] ;  /* 0x00006024a8ba7981 */ /* 0x000f64000c1e1100 */
[----:B-----5:R-:W-:-:S05]  /*9180*/  PRMT R0, R186, 0x8880, RZ ;  /* 0x00008880ba007816 */ /* 0x020fca00000000ff */
[----:B------:R-:W-:-:S07]  /*9190*/  IMAD R187, R0, R185, RZ ;  /* 0x000000b900bb7224 */ /* 0x000fce00078e02ff */
.L_x_227:
[----:B------:R-:W-:Y:S05]  /*91a0*/  BSYNC B1 ;  /* 0x0000000000017941 */ /* 0x000fea0003800000 */
.L_x_226:
        /* <DEDUP_REMOVED lines=9> */
.L_x_229:
[----:B------:R-:W-:Y:S05]  /*9240*/  BSYNC B1 ;  /* 0x0000000000017941 */ /* 0x000fea0003800000 */
.L_x_228:
[----:B------:R-:W-:Y:S01]  /*9250*/  @!P4 IMAD R75, R75, R184, R187 ;  /* 0x000000b84b4bc224 */ /* 0x000fe200078e02bb */
[----:B------:R-:W-:Y:S04]  /*9260*/  BSSY B1, `(.L_x_230) ;  /* 0x0000006000017945 */ /* 0x000fe80003800000 */
[----:B------:R0:W-:Y:S01]  /*9270*/  @!P4 STG.E.U8 desc[UR36][R10.64+0x61], R75 ;  /* 0x0000614b0a00c986 */ /* 0x0001e2000c101124 */
[----:B------:R-:W-:Y:S05]  /*9280*/  @P5 BRA `(.L_x_231) ;  /* 0x00000000000c5947 */ /* 0x000fea0003800000 */
[----:B------:R-:W5:Y:S02]  /*9290*/  LDG.E.U8 R186, desc[UR36][R190.64+0x68] ;  /* 0x00006824beba7981 */ /* 0x000f64000c1e1100 */
[----:B-----5:R-:W-:-:S05]  /*92a0*/  PRMT R0, R186, 0x8880, RZ ;  /* 0x00008880ba007816 */ /* 0x020fca00000000ff */
[----:B------:R-:W-:-:S07]  /*92b0*/  IMAD R187, R0, R185, RZ ;  /* 0x000000b900bb7224 */ /* 0x000fce00078e02ff */
.L_x_231:
[----:B------:R-:W-:Y:S05]  /*92c0*/  BSYNC B1 ;  /* 0x0000000000017941 */ /* 0x000fea0003800000 */
.L_x_230:
        /* <DEDUP_REMOVED lines=9> */
.L_x_233:
[----:B------:R-:W-:Y:S05]  /*9360*/  BSYNC B1 ;  /* 0x0000000000017941 */ /* 0x000fea0003800000 */
.L_x_232:
[----:B------:R-:W-:Y:S01]  /*9370*/  @!P4 IMAD R77, R77, R184, R187 ;  /* 0x000000b84d4dc224 */ /* 0x000fe200078e02bb */
[----:B------:R-:W-:Y:S04]  /*9380*/  BSSY B1, `(.L_x_234) ;  /* 0x0000006000017945 */ /* 0x000fe80003800000 */
[----:B------:R0:W-:Y:S01]  /*9390*/  @!P4 STG.E.U8 desc[UR36][R6.64+0x69], R77 ;  /* 0x0000694d0600c986 */ /* 0x0001e2000c101124 */
[----:B------:R-:W-:Y:S05]  /*93a0*/  @P5 BRA `(.L_x_235) ;  /* 0x00000000000c5947 */ /* 0x000fea0003800000 */
[----:B------:R-:W5:Y:S02]  /*93b0*/  LDG.E.U8 R186, desc[UR36][R168.64+0x68] ;  /* 0x00006824a8ba7981 */ /* 0x000f64000c1e1100 */
[----:B-----5:R-:W-:-:S05]  /*93c0*/  PRMT R0, R186, 0x8880, RZ ;  /* 0x00008880ba007816 */ /* 0x020fca00000000ff */
[----:B------:R-:W-:-:S07]  /*93d0*/  IMAD R187, R0, R185, RZ ;  /* 0x000000b900bb7224 */ /* 0x000fce00078e02ff */
.L_x_235:
[----:B------:R-:W-:Y:S05]  /*93e0*/  BSYNC B1 ;  /* 0x0000000000017941 */ /* 0x000fea0003800000 */
.L_x_234:
        /* <DEDUP_REMOVED lines=9> */
.L_x_237:
[----:B------:R-:W-:Y:S05]  /*9480*/  BSYNC B1 ;  /* 0x0000000000017941 */ /* 0x000fea0003800000 */
.L_x_236:
[----:B------:R-:W-:Y:S01]  /*9490*/  @!P4 IMAD R79, R79, R184, R187 ;  /* 0x000000b84f4fc224 */ /* 0x000fe200078e02bb */
[----:B------:R-:W-:Y:S04]  /*94a0*/  BSSY B1, `(.L_x_238) ;  /* 0x0000006000017945 */ /* 0x000fe80003800000 */
[----:B------:R0:W-:Y:S01]  /*94b0*/  @!P4 STG.E.U8 desc[UR36][R10.64+0x69], R79 ;  /* 0x0000694f0a00c986 */ /* 0x0001e2000c101124 */
[----:B------:R-:W-:Y:S05]  /*94c0*/  @P5 BRA `(.L_x_239) ;  /* 0x00000000000c5947 */ /* 0x000fea0003800000 */
[----:B------:R-:W5:Y:S02]  /*94d0*/  LDG.E.U8 R186, desc[UR36][R190.64+0x70] ;  /* 0x00007024beba7981 */ /* 0x000f64000c1e1100 */
[----:B-----5:R-:W-:-:S05]  /*94e0*/  PRMT R0, R186, 0x8880, RZ ;  /* 0x00008880ba007816 */ /* 0x020fca00000000ff */
[----:B------:R-:W-:-:S07]  /*94f0*/  IMAD R187, R0, R185, RZ ;  /* 0x000000b900bb7224 */ /* 0x000fce00078e02ff */
.L_x_239:
[----:B------:R-:W-:Y:S05]  /*9500*/  BSYNC B1 ;  /* 0x0000000000017941 */ /* 0x000fea0003800000 */
.L_x_238:
        /* <DEDUP_REMOVED lines=9> */
.L_x_241:
[----:B------:R-:W-:Y:S05]  /*95a0*/  BSYNC B1 ;  /* 0x0000000000017941 */ /* 0x000fea0003800000 */
.L_x_240:
[----:B------:R-:W-:Y:S01]  /*95b0*/  @!P4 IMAD R81, R81, R184, R187 ;  /* 0x000000b85151c224 */ /* 0x000fe200078e02bb */
[----:B------:R-:W-:Y:S04]  /*95c0*/  BSSY B1, `(.L_x_242) ;  /* 0x0000006000017945 */ /* 0x000fe80003800000 */
[----:B------:R0:W-:Y:S01]  /*95d0*/  @!P4 STG.E.U8 desc[UR36][R6.64+0x71], R81 ;  /* 0x000071510600c986 */ /* 0x0001e2000c101124 */
[----:B------:R-:W-:Y:S05]  /*95e0*/  @P5 BRA `(.L_x_243) ;  /* 0x00000000000c5947 */ /* 0x000fea0003800000 */
[----:B------:R-:W5:Y:S02]  /*95f0*/  LDG.E.U8 R186, desc[UR36][R168.64+0x70] ;  /* 0x00007024a8ba7981 */ /* 0x000f64000c1e1100 */
[----:B-----5:R-:W-:-:S05]  /*9600*/  PRMT R0, R186, 0x8880, RZ ;  /* 0x00008880ba007816 */ /* 0x020fca00000000ff */
[----:B------:R-:W-:-:S07]  /*9610*/  IMAD R187, R0, R185, RZ ;  /* 0x000000b900bb7224 */ /* 0x000fce00078e02ff */
.L_x_243:
[----:B------:R-:W-:Y:S05]  /*9620*/  BSYNC B1 ;  /* 0x0000000000017941 */ /* 0x000fea0003800000 */
.L_x_242:
        /* <DEDUP_REMOVED lines=9> */
.L_x_245:
[----:B------:R-:W-:Y:S05]  /*96c0*/  BSYNC B1 ;  /* 0x0000000000017941 */ /* 0x000fea0003800000 */
.L_x_244:
[----:B------:R-:W-:Y:S01]  /*96d0*/  @!P4 IMAD R83, R83, R184, R187 ;  /* 0x000000b85353c224 */ /* 0x000fe200078e02bb */
[----:B------:R-:W-:Y:S04]  /*96e0*/  BSSY B1, `(.L_x_246) ;  /* 0x0000006000017945 */ /* 0x000fe80003800000 */
[----:B------:R0:W-:Y:S01]  /*96f0*/  @!P4 STG.E.U8 desc[UR36][R10.64+0x71], R83 ;  /* 0x000071530a00c986 */ /* 0x0001e2000c101124 */
[----:B------:R-:W-:Y:S05]  /*9700*/  @P5 BRA `(.L_x_247) ;  /* 0x00000000000c5947 */ /* 0x000fea0003800000 */
[----:B------:R-:W5:Y:S02]  /*9710*/  LDG.E.U8 R186, desc[UR36][R190.64+0x78] ;  /* 0x00007824beba7981 */ /* 0x000f64000c1e1100 */
[----:B-----5:R-:W-:-:S05]  /*9720*/  PRMT R0, R186, 0x8880, RZ ;  /* 0x00008880ba007816 */ /* 0x020fca00000000ff */
[----:B------:R-:W-:-:S07]  /*9730*/  IMAD R187, R0, R185, RZ ;  /* 0x000000b900bb7224 */ /* 0x000fce00078e02ff */
.L_x_247:
[----:B------:R-:W-:Y:S05]  /*9740*/  BSYNC B1 ;  /* 0x0000000000017941 */ /* 0x000fea0003800000 */
.L_x_246:
        /* <DEDUP_REMOVED lines=9> */
.L_x_249:
[----:B------:R-:W-:Y:S05]  /*97e0*/  BSYNC B1 ;  /* 0x0000000000017941 */ /* 0x000fea0003800000 */
.L_x_248:
[----:B------:R-:W-:Y:S01]  /*97f0*/  @!P4 IMAD R85, R85, R184, R187 ;  /* 0x000000b85555c224 */ /* 0x000fe200078e02bb */
[----:B------:R-:W-:Y:S04]  /*9800*/  BSSY B1, `(.L_x_250) ;  /* 0x0000006000017945 */ /* 0x000fe80003800000 */
[----:B------:R0:W-:Y:S01]  /*9810*/  @!P4 STG.E.U8 desc[UR36][R6.64+0x79], R85 ;  /* 0x000079550600c986 */ /* 0x0001e2000c101124 */
[----:B------:R-:W-:Y:S05]  /*9820*/  @P5 BRA `(.L_x_251) ;  /* 0x00000000000c5947 */ /* 0x000fea0003800000 */
[----:B------:R-:W5:Y:S02]  /*9830*/  LDG.E.U8 R186, desc[UR36][R168.64+0x78] ;  /* 0x00007824a8ba7981 */ /* 0x000f64000c1e1100 */
[----:B-----5:R-:W-:-:S05]  /*9840*/  PRMT R0, R186, 0x8880, RZ ;  /* 0x00008880ba007816 */ /* 0x020fca00000000ff */
[----:B------:R-:W-:-:S07]  /*9850*/  IMAD R187, R0, R185, RZ ;  /* 0x000000b900bb7224 */ /* 0x000fce00078e02ff */
.L_x_251:
[----:B------:R-:W-:Y:S05]  /*9860*/  BSYNC B1 ;  /* 0x0000000000017941 */ /* 0x000fea0003800000 */
.L_x_250:
        /* <DEDUP_REMOVED lines=9> */
.L_x_253:
[----:B------:R-:W-:Y:S05]  /*9900*/  BSYNC B1 ;  /* 0x0000000000017941 */ /* 0x000fea0003800000 */
.L_x_252:
[----:B------:R-:W-:Y:S01]  /*9910*/  @!P4 IMAD R87, R87, R184, R187 ;  /* 0x000000b85757c224 */ /* 0x000fe200078e02bb */
[----:B------:R-:W-:Y:S04]  /*9920*/  BSSY B1, `(.L_x_254) ;  /* 0x0000006000017945 */ /* 0x000fe80003800000 */
[----:B------:R0:W-:Y:S01]  /*9930*/  @!P4 STG.E.U8 desc[UR36][R10.64+0x79], R87 ;  /* 0x000079570a00c986 */ /* 0x0001e2000c101124 */
[----:B------:R-:W-:Y:S05]  /*9940*/  @P5 BRA `(.L_x_255) ;  /* 0x00000000000c5947 */ /* 0x000fea0003800000 */
[----:B------:R-:W5:Y:S02]  /*9950*/  LDG.E.U8 R186, desc[UR36][R4.64+0x60] ;  /* 0x0000602404ba7981 */ /* 0x000f64000c1e1100 */
[----:B-----5:R-:W-:-:S05]  /*9960*/  PRMT R0, R186, 0x8880, RZ ;  /* 0x00008880ba007816 */ /* 0x020fca00000000ff */
[----:B------:R-:W-:-:S07]  /*9970*/  IMAD R187, R0, R185, RZ ;  /* 0x000000b900bb7224 */ /* 0x000fce00078e02ff */
.L_x_255:
[----:B------:R-:W-:Y:S05]  /*9980*/  BSYNC B1 ;  /* 0x0000000000017941 */ /* 0x000fea0003800000 */
.L_x_254:
        /* <DEDUP_REMOVED lines=9> */
.L_x_257:
[----:B------:R-:W-:Y:S05]  /*9a20*/  BSYNC B1 ;  /* 0x0000000000017941 */ /* 0x000fea0003800000 */
.L_x_256:
[----:B------:R-:W-:Y:S01]  /*9a30*/  @!P4 IMAD R57, R57, R184, R187 ;  /* 0x000000b83939c224 */ /* 0x000fe200078e02bb */
[----:B------:R-:W-:Y:S04]  /*9a40*/  BSSY B1, `(.L_x_258) ;  /* 0x0000006000017945 */ /* 0x000fe80003800000 */
[----:B------:R0:W-:Y:S01]  /*9a50*/  @!P4 STG.E.U8 desc[UR36][R8.64+0x61], R57 ;  /* 0x000061390800c986 */ /* 0x0001e2000c101124 */
[----:B------:R-:W-:Y:S05]  /*9a60*/  @P5 BRA `(.L_x_259) ;  /* 0x00000000000c5947 */ /* 0x000fea0003800000 */
[----:B------:R-:W5:Y:S02]  /*9a70*/  LDG.E.U8 R186, desc[UR36][R14.64+0x60] ;  /* 0x000060240eba7981 */ /* 0x000f64000c1e1100 */
[----:B-----5:R-:W-:-:S05]  /*9a80*/  PRMT R0, R186, 0x8880, RZ ;  /* 0x00008880ba007816 */ /* 0x020fca00000000ff */
[----:B------:R-:W-:-:S07]  /*9a90*/  IMAD R187, R0, R185, RZ ;  /* 0x000000b900bb7224 */ /* 0x000fce00078e02ff */
.L_x_259:
[----:B------:R-:W-:Y:S05]  /*9aa0*/  BSYNC B1 ;  /* 0x0000000000017941 */ /* 0x000fea0003800000 */
.L_x_258:
        /* <DEDUP_REMOVED lines=9> */
.L_x_261:
[----:B------:R-:W-:Y:S05]  /*9b40*/  BSYNC B1 ;  /* 0x0000000000017941 */ /* 0x000fea0003800000 */
.L_x_260:
[----:B------:R-:W-:Y:S01]  /*9b50*/  @!P4 IMAD R59, R59, R184, R187 ;  /* 0x000000b83b3bc224 */ /* 0x000fe200078e02bb */
[----:B------:R-:W-:Y:S04]  /*9b60*/  BSSY B1, `(.L_x_262) ;  /* 0x0000006000017945 */ /* 0x000fe80003800000 */
[----:B------:R0:W-:Y:S01]  /*9b70*/  @!P4 STG.E.U8 desc[UR36][R12.64+0x61], R59 ;  /* 0x0000613b0c00c986 */ /* 0x0001e2000c101124 */
[----:B------:R-:W-:Y:S05]  /*9b80*/  @P5 BRA `(.L_x_263) ;  /* 0x00000000000c5947 */ /* 0x000fea0003800000 */
[----:B------:R-:W5:Y:S02]  /*9b90*/  LDG.E.U8 R186, desc[UR36][R4.64+0x68] ;  /* 0x0000682404ba7981 */ /* 0x000f64000c1e1100 */
[----:B-----5:R-:W-:-:S05]  /*9ba0*/  PRMT R0, R186, 0x8880, RZ ;  /* 0x00008880ba007816 */ /* 0x020fca00000000ff */
[----:B------:R-:W-:-:S07]  /*9bb0*/  IMAD R187, R0, R185, RZ ;  /* 0x000000b900bb7224 */ /* 0x000fce00078e02ff */
.L_x_263:
[----:B------:R-:W-:Y:S05]  /*9bc0*/  BSYNC B1 ;  /* 0x0000000000017941 */ /* 0x000fea0003800000 */
.L_x_262:
        /* <DEDUP_REMOVED lines=9> */
.L_x_265:
[----:B------:R-:W-:Y:S05]  /*9c60*/  BSYNC B1 ;  /* 0x0000000000017941 */ /* 0x000fea0003800000 */
.L_x_264:
[----:B------:R-:W-:Y:S01]  /*9c70*/  @!P4 IMAD R61, R61, R184, R187 ;  /* 0x000000b83d3dc224 */ /* 0x000fe200078e02bb */
[----:B------:R-:W-:Y:S04]  /*9c80*/  BSSY B1, `(.L_x_266) ;  /* 0x0000006000017945 */ /* 0x000fe80003800000 */
[----:B------:R0:W-:Y:S01]  /*9c90*/  @!P4 STG.E.U8 desc[UR36][R8.64+0x69], R61 ;  /* 0x0000693d0800c986 */ /* 0x0001e2000c101124 */
[----:B------:R-:W-:Y:S05]  /*9ca0*/  @P5 BRA `(.L_x_267) ;  /* 0x00000000000c5947 */ /* 0x000fea0003800000 */
[----:B------:R-:W5:Y:S02]  /*9cb0*/  LDG.E.U8 R186, desc[UR36][R14.64+0x68] ;  /* 0x000068240eba7981 */ /* 0x000f64000c1e1100 */
[----:B-----5:R-:W-:-:S05]  /*9cc0*/  PRMT R0, R186, 0x8880, RZ ;  /* 0x00008880ba007816 */ /* 0x020fca00000000ff */
[----:B------:R-:W-:-:S07]  /*9cd0*/  IMAD R187, R0, R185, RZ ;  /* 0x000000b900bb7224 */ /* 0x000fce00078e02ff */
.L_x_267:
[----:B------:R-:W-:Y:S05]  /*9ce0*/  BSYNC B1 ;  /* 0x0000000000017941 */ /* 0x000fea0003800000 */
.L_x_266:
        /* <DEDUP_REMOVED lines=9> */
.L_x_269:
[----:B------:R-:W-:Y:S05]  /*9d80*/  BSYNC B1 ;  /* 0x0000000000017941 */ /* 0x000fea0003800000 */
.L_x_268:
[----:B------:R-:W-:Y:S01]  /*9d90*/  @!P4 IMAD R63, R63, R184, R187 ;  /* 0x000000b83f3fc224 */ /* 0x000fe200078e02bb */
[----:B------:R-:W-:Y:S04]  /*9da0*/  BSSY B1, `(.L_x_270) ;  /* 0x0000006000017945 */ /* 0x000fe80003800000 */
[----:B------:R0:W-:Y:S01]  /*9db0*/  @!P4 STG.E.U8 desc[UR36][R12.64+0x69], R63 ;  /* 0x0000693f0c00c986 */ /* 0x0001e2000c101124 */
[----:B------:R-:W-:Y:S05]  /*9dc0*/  @P5 BRA `(.L_x_271) ;  /* 0x00000000000c5947 */ /* 0x000fea0003800000 */
[----:B------:R-:W5:Y:S02]  /*9dd0*/  LDG.E.U8 R186, desc[UR36][R4.64+0x70] ;  /* 0x0000702404ba7981 */ /* 0x000f64000c1e1100 */
[----:B-----5:R-:W-:-:S05]  /*9de0*/  PRMT R0, R186, 0x8880, RZ ;  /* 0x00008880ba007816 */ /* 0x020fca00000000ff */
[----:B------:R-:W-:-:S07]  /*9df0*/  IMAD R187, R0, R185, RZ ;  /* 0x000000b900bb7224 */ /* 0x000fce00078e02ff */
.L_x_271:
[----:B------:R-:W-:Y:S05]  /*9e00*/  BSYNC B1 ;  /* 0x0000000000017941 */ /* 0x000fea0003800000 */
.L_x_270:
        /* <DEDUP_REMOVED lines=9> */
.L_x_273:
[----:B------:R-:W-:Y:S05]  /*9ea0*/  BSYNC B1 ;  /* 0x0000000000017941 */ /* 0x000fea0003800000 */
.L_x_272:
[----:B------:R-:W-:Y:S01]  /*9eb0*/  @!P4 IMAD R65, R65, R184, R187 ;  /* 0x000000b84141c224 */ /* 0x000fe200078e02bb */
[----:B------:R-:W-:Y:S04]  /*9ec0*/  BSSY B1, `(.L_x_274) ;  /* 0x0000006000017945 */ /* 0x000fe80003800000 */
[----:B------:R0:W-:Y:S01]  /*9ed0*/  @!P4 STG.E.U8 desc[UR36][R8.64+0x71], R65 ;  /* 0x000071410800c986 */ /* 0x0001e2000c101124 */
[----:B------:R-:W-:Y:S05]  /*9ee0*/  @P5 BRA `(.L_x_275) ;  /* 0x00000000000c5947 */ /* 0x000fea0003800000 */
[----:B------:R-:W5:Y:S02]  /*9ef0*/  LDG.E.U8 R186, desc[UR36][R14.64+0x70] ;  /* 0x000070240eba7981 */ /* 0x000f64000c1e1100 */
[----:B-----5:R-:W-:-:S05]  /*9f00*/  PRMT R0, R186, 0x8880, RZ ;  /* 0x00008880ba007816 */ /* 0x020fca00000000ff */
[----:B------:R-:W-:-:S07]  /*9f10*/  IMAD R187, R0, R185, RZ ;  /* 0x000000b900bb7224 */ /* 0x000fce00078e02ff */
.L_x_275:
[----:B------:R-:W-:Y:S05]  /*9f20*/  BSYNC B1 ;  /* 0x0000000000017941 */ /* 0x000fea0003800000 */
.L_x_274:
        /* <DEDUP_REMOVED lines=9> */
.L_x_277:
[----:B------:R-:W-:Y:S05]  /*9fc0*/  BSYNC B1 ;  /* 0x0000000000017941 */ /* 0x000fea0003800000 */
.L_x_276:
[----:B------:R-:W-:Y:S01]  /*9fd0*/  @!P4 IMAD R67, R67, R184, R187 ;  /* 0x000000b84343c224 */ /* 0x000fe200078e02bb */
[----:B------:R-:W-:Y:S04]  /*9fe0*/  BSSY B1, `(.L_x_278) ;  /* 0x0000006000017945 */ /* 0x000fe80003800000 */
[----:B------:R0:W-:Y:S01]  /*9ff0*/  @!P4 STG.E.U8 desc[UR36][R12.64+0x71], R67 ;  /* 0x000071430c00c986 */ /* 0x0001e2000c101124 */
[----:B------:R-:W-:Y:S05]  /*a000*/  @P5 BRA `(.L_x_279) ;  /* 0x00000000000c5947 */ /* 0x000fea0003800000 */
[----:B------:R-:W5:Y:S02]  /*a010*/  LDG.E.U8 R186, desc[UR36][R4.64+0x78] ;  /* 0x0000782404ba7981 */ /* 0x000f64000c1e1100 */
[----:B-----5:R-:W-:-:S05]  /*a020*/  PRMT R0, R186, 0x8880, RZ ;  /* 0x00008880ba007816 */ /* 0x020fca00000000ff */
[----:B------:R-:W-:-:S07]  /*a030*/  IMAD R187, R0, R185, RZ ;  /* 0x000000b900bb7224 */ /* 0x000fce00078e02ff */
.L_x_279:
[----:B------:R-:W-:Y:S05]  /*a040*/  BSYNC B1 ;  /* 0x0000000000017941 */ /* 0x000fea0003800000 */
.L_x_278:
        /* <DEDUP_REMOVED lines=9> */
.L_x_281:
[----:B------:R-:W-:Y:S05]  /*a0e0*/  BSYNC B1 ;  /* 0x0000000000017941 */ /* 0x000fea0003800000 */
.L_x_280:
[----:B------:R-:W-:Y:S01]  /*a0f0*/  @!P4 IMAD R69, R69, R184, R187 ;  /* 0x000000b84545c224 */ /* 0x000fe200078e02bb */
[----:B------:R-:W-:Y:S04]  /*a100*/  BSSY B1, `(.L_x_282) ;  /* 0x0000006000017945 */ /* 0x000fe80003800000 */
[----:B------:R0:W-:Y:S01]  /*a110*/  @!P4 STG.E.U8 desc[UR36][R8.64+0x79], R69 ;  /* 0x000079450800c986 */ /* 0x0001e2000c101124 */
[----:B------:R-:W-:Y:S05]  /*a120*/  @P5 BRA `(.L_x_283) ;  /* 0x00000000000c5947 */ /* 0x000fea0003800000 */
[----:B------:R-:W5:Y:S02]  /*a130*/  LDG.E.U8 R186, desc[UR36][R14.64+0x78] ;  /* 0x000078240eba7981 */ /* 0x000f64000c1e1100 */
[----:B-----5:R-:W-:-:S05]  /*a140*/  PRMT R0, R186, 0x8880, RZ ;  /* 0x00008880ba007816 */ /* 0x020fca00000000ff */
[----:B------:R-:W-:-:S07]  /*a150*/  IMAD R187, R0, R185, RZ ;  /* 0x000000b900bb7224 */ /* 0x000fce00078e02ff */
.L_x_283:
[----:B------:R-:W-:Y:S05]  /*a160*/  BSYNC B1 ;  /* 0x0000000000017941 */ /* 0x000fea0003800000 */
.L_x_282:
        /* <DEDUP_REMOVED lines=9> */
.L_x_285:
[----:B------:R-:W-:Y:S05]  /*a200*/  BSYNC B1 ;  /* 0x0000000000017941 */ /* 0x000fea0003800000 */
.L_x_284:
[----:B------:R-:W-:Y:S01]  /*a210*/  @!P4 IMAD R71, R71, R184, R187 ;  /* 0x000000b84747c224 */ /* 0x000fe200078e02bb */
[----:B------:R-:W-:Y:S04]  /*a220*/  BSSY B1, `(.L_x_286) ;  /* 0x0000006000017945 */ /* 0x000fe80003800000 */
[----:B------:R0:W-:Y:S01]  /*a230*/  @!P4 STG.E.U8 desc[UR36][R12.64+0x79], R71 ;  /* 0x000079470c00c986 */ /* 0x0001e2000c101124 */
[----:B------:R-:W-:Y:S05]  /*a240*/  @P5 BRA `(.L_x_287) ;  /* 0x00000000000c5947 */ /* 0x000fea0003800000 */
[----:B------:R-:W5:Y:S02]  /*a250*/  LDG.E.U8 R186, desc[UR36][R190.64+0x80] ;  /* 0x00008024beba7981 */ /* 0x000f64000c1e1100 */
[----:B-----5:R-:W-:-:S05]  /*a260*/  PRMT R0, R186, 0x8880, RZ ;  /* 0x00008880ba007816 */ /* 0x020fca00000000ff */
[----:B------:R-:W-:-:S07]  /*a270*/  IMAD R187, R0, R185, RZ ;  /* 0x000000b900bb7224 */ /* 0x000fce00078e02ff */
.L_x_287:
[----:B------:R-:W-:Y:S05]  /*a280*/  BSYNC B1 ;  /* 0x0000000000017941 */ /* 0x000fea0003800000 */
.L_x_286:
        /* <DEDUP_REMOVED lines=9> */
.L_x_289:
[----:B------:R-:W-:Y:S05]  /*a320*/  BSYNC B1 ;  /* 0x0000000000017941 */ /* 0x000fea0003800000 */
.L_x_288:
[----:B------:R-:W-:Y:S01]  /*a330*/  @!P4 IMAD R41, R41, R184, R187 ;  /* 0x000000b82929c224 */ /* 0x000fe200078e02bb */
[----:B------:R-:W-:Y:S04]  /*a340*/  BSSY B1, `(.L_x_290) ;  /* 0x0000006000017945 */ /* 0x000fe80003800000 */
[----:B------:R0:W-:Y:S01]  /*a350*/  @!P4 STG.E.U8 desc[UR36][R6.64+0x81], R41 ;  /* 0x000081290600c986 */ /* 0x0001e2000c101124 */
[----:B------:R-:W-:Y:S05]  /*a360*/  @P5 BRA `(.L_x_291) ;  /* 0x00000000000c5947 */ /* 0x000fea0003800000 */
[----:B------:R-:W5:Y:S02]  /*a370*/  LDG.E.U8 R186, desc[UR36][R168.64+0x80] ;  /* 0x00008024a8ba7981 */ /* 0x000f64000c1e1100 */
[----:B-----5:R-:W-:-:S05]  /*a380*/  PRMT R0, R186, 0x8880, RZ ;  /* 0x00008880ba007816 */ /* 0x020fca00000000ff */
[----:B------:R-:W-:-:S07]  /*a390*/  IMAD R187, R0, R185, RZ ;  /* 0x000000b900bb7224 */ /* 0x000fce00078e02ff */
.L_x_291:
[----:B------:R-:W-:Y:S05]  /*a3a0*/  BSYNC B1 ;  /* 0x0000000000017941 */ /* 0x000fea0003800000 */
.L_x_290:
        /* <DEDUP_REMOVED lines=9> */
.L_x_293:
[----:B------:R-:W-:Y:S05]  /*a440*/  BSYNC B1 ;  /* 0x0000000000017941 */ /* 0x000fea0003800000 */
.L_x_292:
[----:B------:R-:W-:Y:S01]  /*a450*/  @!P4 IMAD R43, R43, R184, R187 ;  /* 0x000000b82b2bc224 */ /* 0x000fe200078e02bb */
[----:B------:R-:W-:Y:S04]  /*a460*/  BSSY B1, `(.L_x_294) ;  /* 0x0000006000017945 */ /* 0x000fe80003800000 */
[----:B------:R0:W-:Y:S01]  /*a470*/  @!P4 STG.E.U8 desc[UR36][R10.64+0x81], R43 ;  /* 0x0000812b0a00c986 */ /* 0x0001e2000c101124 */
[----:B------:R-:W-:Y:S05]  /*a480*/  @P5 BRA `(.L_x_295) ;  /* 0x00000000000c5947 */ /* 0x000fea0003800000 */
[----:B------:R-:W5:Y:S02]  /*a490*/  LDG.E.U8 R186, desc[UR36][R190.64+0x88] ;  /* 0x00008824beba7981 */ /* 0x000f64000c1e1100 */
[----:B-----5:R-:W-:-:S05]  /*a4a0*/  PRMT R0, R186, 0x8880, RZ ;  /* 0x00008880ba007816 */ /* 0x020fca00000000ff */
[----:B------:R-:W-:-:S07]  /*a4b0*/  IMAD R187, R0, R185, RZ ;  /* 0x000000b900bb7224 */ /* 0x000fce00078e02ff */
.L_x_295:
[----:B------:R-:W-:Y:S05]  /*a4c0*/  BSYNC B1 ;  /* 0x0000000000017941 */ /* 0x000fea0003800000 */
.L_x_294:
        /* <DEDUP_REMOVED lines=9> */
.L_x_297:
[----:B------:R-:W-:Y:S05]  /*a560*/  BSYNC B1 ;  /* 0x0000000000017941 */ /* 0x000fea0003800000 */
.L_x_296:
[----:B------:R-:W-:Y:S01]  /*a570*/  @!P4 IMAD R45, R45, R184, R187 ;  /* 0x000000b82d2dc224 */ /* 0x000fe200078e02bb */
[----:B------:R-:W-:Y:S04]  /*a580*/  BSSY B1, `(.L_x_298) ;  /* 0x0000006000017945 */ /* 0x000fe80003800000 */
[----:B------:R0:W-:Y:S01]  /*a590*/  @!P4 STG.E.U8 desc[UR36][R6.64+0x89], R45 ;  /* 0x0000892d0600c986 */ /* 0x0001e2000c101124 */
[----:B------:R-:W-:Y:S05]  /*a5a0*/  @P5 BRA `(.L_x_299) ;  /* 0x00000000000c5947 */ /* 0x000fea0003800000 */
[----:B------:R-:W5:Y:S02]  /*a5b0*/  LDG.E.U8 R186, desc[UR36][R168.64+0x88] ;  /* 0x00008824a8ba7981 */ /* 0x000f64000c1e1100 */
[----:B-----5:R-:W-:-:S05]  /*a5c0*/  PRMT R0, R186, 0x8880, RZ ;  /* 0x00008880ba007816 */ /* 0x020fca00000000ff */
[----:B------:R-:W-:-:S07]  /*a5d0*/  IMAD R187, R0, R185, RZ ;  /* 0x000000b900bb7224 */ /* 0x000fce00078e02ff */
.L_x_299:
[----:B------:R-:W-:Y:S05]  /*a5e0*/  BSYNC B1 ;  /* 0x0000000000017941 */ /* 0x000fea0003800000 */
.L_x_298:
        /* <DEDUP_REMOVED lines=9> */
.L_x_301:
[----:B------:R-:W-:Y:S05]  /*a680*/  BSYNC B1 ;  /* 0x0000000000017941 */ /* 0x000fea0003800000 */
.L_x_300:
[----:B------:R-:W-:Y:S01]  /*a690*/  @!P4 IMAD R47, R47, R184, R187 ;  /* 0x000000b82f2fc224 */ /* 0x000fe200078e02bb */
[----:B------:R-:W-:Y:S04]  /*a6a0*/  BSSY B1, `(.L_x_302) ;  /* 0x0000006000017945 */ /* 0x000fe80003800000 */
[----:B------:R0:W-:Y:S01]  /*a6b0*/  @!P4 STG.E.U8 desc[UR36][R10.64+0x89], R47 ;  /* 0x0000892f0a00c986 */ /* 0x0001e2000c101124 */
[----:B------:R-:W-:Y:S05]  /*a6c0*/  @P5 BRA `(.L_x_303) ;  /* 0x00000000000c5947 */ /* 0x000fea0003800000 */
[----:B------:R-:W5:Y:S02]  /*a6d0*/  LDG.E.U8 R186, desc[UR36][R190.64+0x90] ;  /* 0x00009024beba7981 */ /* 0x000f64000c1e1100 */
[----:B-----5:R-:W-:-:S05]  /*a6e0*/  PRMT R0, R186, 0x8880, RZ ;  /* 0x00008880ba007816 */ /* 0x020fca00000000ff */
[----:B------:R-:W-:-:S07]  /*a6f0*/  IMAD R187, R0, R185, RZ ;  /* 0x000000b900bb7224 */ /* 0x000fce00078e02ff */
.L_x_303:
[----:B------:R-:W-:Y:S05]  /*a700*/  BSYNC B1 ;  /* 0x0000000000017941 */ /* 0x000fea0003800000 */
.L_x_302:
        /* <DEDUP_REMOVED lines=9> */
.L_x_305:
[----:B------:R-:W-:Y:S05]  /*a7a0*/  BSYNC B1 ;  /* 0x0000000000017941 */ /* 0x000fea0003800000 */
.L_x_304:
[----:B------:R-:W-:Y:S01]  /*a7b0*/  @!P4 IMAD R49, R49, R184, R187 ;  /* 0x000000b83131c224 */ /* 0x000fe200078e02bb */
[----:B------:R-:W-:Y:S04]  /*a7c0*/  BSSY B1, `(.L_x_306) ;  /* 0x0000006000017945 */ /* 0x000fe80003800000 */
[----:B------:R0:W-:Y:S01]  /*a7d0*/  @!P4 STG.E.U8 desc[UR36][R6.64+0x91], R49 ;  /* 0x000091310600c986 */ /* 0x0001e2000c101124 */
[----:B------:R-:W-:Y:S05]  /*a7e0*/  @P5 BRA `(.L_x_307) ;  /* 0x00000000000c5947 */ /* 0x000fea0003800000 */
[----:B------:R-:W5:Y:S02]  /*a7f0*/  LDG.E.U8 R186, desc[UR36][R168.64+0x90] ;  /* 0x00009024a8ba7981 */ /* 0x000f64000c1e1100 */
[----:B-----5:R-:W-:-:S05]  /*a800*/  PRMT R0, R186, 0x8880, RZ ;  /* 0x00008880ba007816 */ /* 0x020fca00000000ff */
[----:B------:R-:W-:-:S07]  /*a810*/  IMAD R187, R0, R185, RZ ;  /* 0x000000b900bb7224 */ /* 0x000fce00078e02ff */
.L_x_307:
[----:B------:R-:W-:Y:S05]  /*a820*/  BSYNC B1 ;  /* 0x0000000000017941 */ /* 0x000fea0003800000 */
.L_x_306:
[----:B------:R-:W-:Y:S01]  /*a830*/  ISETP.LT.OR P4, PT, R22, 0x92, !P0 ;  /* 0x000000921600780c */ /* 0x000fe20004781670 */
[----:B0-----:R-:W-:Y:S01]  /*a840*/  @!P5 IMAD R19, R50, R184, R187 ;  /* 0x000000b83213d224 */ /* 0x001fe200078e02bb */
[----:B------:R-:W-:Y:S04]  /*a850*/  BSSY B1, `(.L_x_308) ;  /* 0x0000008000017945 */ /* 0x000fe80003800000 */
[----:B------:R0:W-:Y:S01]  /*a860*/  @!P5 STG.E.U8 desc[UR36][R10.64+0x90], R19 ;  /* 0x000090130a00d986 */ /* 0x0001e2000c101124 */
[C---:B------:R-:W-:Y:S02]  /*a870*/  ISETP.LT.OR P5, PT, R22.reuse, 0x99, !P3 ;  /* 0x000000991600780c */ /* 0x040fe40005fa1670 */
[----:B------:R-:W-:-:S04]  /*a880*/  ISETP.LT.OR P3, PT, R22, 0x9a, !P3 ;  /* 0x0000009a1600780c */ /* 0x000fc80005f61670 */
[----:B------:R-:W-:Y:S09]  /*a890*/  @P4 BRA `(.L_x_309) ;  /* 0x00000000000c4947 */ /* 0x000ff20003800000 */
[----:B------:R-:W5:Y:S02]  /*a8a0*/  LDG.E.U8 R186, desc[UR36][R168.64+0x91] ;  /* 0x00009124a8ba7981 */ /* 0x000f64000c1e1100 */
[----:B-----5:R-:W-:-:S05]  /*a8b0*/  PRMT R0, R186, 0x8880, RZ ;  /* 0x00008880ba007816 */ /* 0x020fca00000000ff */
[----:B------:R-:W-:-:S07]  /*a8c0*/  IMAD R187, R0, R185, RZ ;  /* 0x000000b900bb7224 */ /* 0x000fce00078e02ff */
.L_x_309:
[----:B------:R-:W-:Y:S05]  /*a8d0*/  BSYNC B1 ;  /* 0x0000000000017941 */ /* 0x000fea0003800000 */
.L_x_308:
[----:B------:R-:W-:Y:S01]  /*a8e0*/  @!P4 IMAD R51, R51, R184, R187 ;  /* 0x000000b83333c224 */ /* 0x000fe200078e02bb */
[----:B------:R-:W-:Y:S04]  /*a8f0*/  BSSY B1, `(.L_x_310) ;  /* 0x0000006000017945 */ /* 0x000fe80003800000 */
[----:B------:R0:W-:Y:S01]  /*a900*/  @!P4 STG.E.U8 desc[UR36][R10.64+0x91], R51 ;  /* 0x000091330a00c986 */ /* 0x0001e2000c101124 */
[----:B------:R-:W-:Y:S05]  /*a910*/  @P5 BRA `(.L_x_311) ;  /* 0x00000000000c5947 */ /* 0x000fea0003800000 */
[----:B------:R-:W5:Y:S02]  /*a920*/  LDG.E.U8 R186, desc[UR36][R190.64+0x98] ;  /* 0x00009824beba7981 */ /* 0x000f64000c1e1100 */
[----:B-----5:R-:W-:-:S05]  /*a930*/  PRMT R0, R186, 0x8880, RZ ;  /* 0x00008880ba007816 */ /* 0x020fca00000000ff */
[----:B------:R-:W-:-:S07]  /*a940*/  IMAD R187, R0, R185, RZ ;  /* 0x000000b900bb7224 */ /* 0x000fce00078e02ff */
.L_x_311:
[----:B------:R-:W-:Y:S05]  /*a950*/  BSYNC B1 ;  /* 0x0000000000017941 */ /* 0x000fea0003800000 */
.L_x_310:
[----:B0-----:R-:W-:Y:S01]  /*a960*/  @!P5 IMAD R19, R52, R184, R187 ;  /* 0x000000b83413d224 */ /* 0x001fe200078e02bb */
[----:B------:R-:W-:Y:S04]  /*a970*/  BSSY B1, `(.L_x_312) ;  /* 0x0000006000017945 */ /* 0x000fe80003800000 */
[----:B------:R0:W-:Y:S01]  /*a980*/  @!P5 STG.E.U8 desc[UR36][R6.64+0x98], R19 ;  /* 0x000098130600d986 */ /* 0x0001e2000c101124 */
[----:B------:R-:W-:Y:S05]  /*a990*/  @P3 BRA `(.L_x_313) ;  /* 0x00000000000c3947 */ /* 0x000fea0003800000 */
[----:B------:R-:W5:Y:S02]  /*a9a0*/  LDG.E.U8 R186, desc[UR36][R190.64+0x99] ;  /* 0x00009924beba7981 */ /* 0x000f64000c1e1100 */
[----:B-----5:R-:W-:-:S05]  /*a9b0*/  PRMT R0, R186, 0x8880, RZ ;  /* 0x00008880ba007816 */ /* 0x020fca00000000ff */
[----:B------:R-:W-:-:S07]  /*a9c0*/  IMAD R187, R0, R185, RZ ;  /* 0x000000b900bb7224 */ /* 0x000fce00078e02ff */
.L_x_313:
[----:B------:R-:W-:Y:S05]  /*a9d0*/  BSYNC B1 ;  /* 0x0000000000017941 */ /* 0x000fea0003800000 */
.L_x_312:
        /* <DEDUP_REMOVED lines=8> */
[----:B------:R-:W5:Y:S02]  /*aa60*/  LDG.E.U8 R186, desc[UR36][R168.64+0x98] ;  /* 0x00009824a8ba7981 */ /* 0x000f64000c1e1100 */
[----:B-----5:R-:W-:-:S05]  /*aa70*/  PRMT R0, R186, 0x8880, RZ ;  /* 0x00008880ba007816 */ /* 0x020fca00000000ff */
[----:B------:R-:W-:-:S07]  /*aa80*/  IMAD R187, R0, R185, RZ ;  /* 0x000000b900bb7224 */ /* 0x000fce00078e02ff */
.L_x_315:
[----:B------:R-:W-:Y:S05]  /*aa90*/  BSYNC B1 ;  /* 0x0000000000017941 */ /* 0x000fea0003800000 */
.L_x_314:
[----:B01-3--:R-:W-:Y:S01]  /*aaa0*/  @!P4 IMAD R7, R54, R184, R187 ;  /* 0x000000b83607c224 */ /* 0x00bfe200078e02bb */
[----:B------:R-:W-:Y:S04]  /*aab0*/  BSSY B1, `(.L_x_316) ;  /* 0x0000006000017945 */ /* 0x000fe80003800000 */
[----:B------:R0:W-:Y:S01]  /*aac0*/  @!P4 STG.E.U8 desc[UR36][R10.64+0x98], R7 ;  /* 0x000098070a00c986 */ /* 0x0001e2000c101124 */
[----:B------:R-:W-:Y:S05]  /*aad0*/  @P0 BRA `(.L_x_317) ;  /* 0x00000000000c0947 */ /* 0x000fea0003800000 */
[----:B------:R-:W3:Y:S02]  /*aae0*/  LDG.E.U8 R186, desc[UR36][R168.64+0x99] ;  /* 0x00009924a8ba7981 */ /* 0x000ee4000c1e1100 */
[----:B---3--:R-:W-:-:S05]  /*aaf0*/  PRMT R0, R186, 0x8880, RZ ;  /* 0x00008880ba007816 */ /* 0x008fca00000000ff */
[----:B------:R-:W-:-:S07]  /*ab00*/  IMAD R187, R0, R185, RZ ;  /* 0x000000b900bb7224 */ /* 0x000fce00078e02ff */
.L_x_317:
[----:B------:R-:W-:Y:S05]  /*ab10*/  BSYNC B1 ;  /* 0x0000000000017941 */ /* 0x000fea0003800000 */
.L_x_316:
[----:B------:R-:W-:Y:S01]  /*ab20*/  @!P0 IMAD R55, R55, R184, R187 ;  /* 0x000000b837378224 */ /* 0x000fe200078e02bb */
[----:B------:R-:W-:Y:S04]  /*ab30*/  BSSY B1, `(.L_x_318) ;  /* 0x0000006000017945 */ /* 0x000fe80003800000 */
[----:B------:R1:W-:Y:S01]  /*ab40*/  @!P0 STG.E.U8 desc[UR36][R10.64+0x99], R55 ;  /* 0x000099370a008986 */ /* 0x0003e2000c101124 */
[----:B------:R-:W-:Y:S05]  /*ab50*/  @P5 BRA `(.L_x_319) ;  /* 0x00000000000c5947 */ /* 0x000fea0003800000 */
[----:B------:R-:W3:Y:S02]  /*ab60*/  LDG.E.U8 R186, desc[UR36][R4.64+0x80] ;  /* 0x0000802404ba7981 */ /* 0x000ee4000c1e1100 */
[----:B---3--:R-:W-:-:S05]  /*ab70*/  PRMT R0, R186, 0x8880, RZ ;  /* 0x00008880ba007816 */ /* 0x008fca00000000ff */
[----:B------:R-:W-:-:S07]  /*ab80*/  IMAD R187, R0, R185, RZ ;  /* 0x000000b900bb7224 */ /* 0x000fce00078e02ff */
.L_x_319:
[----:B------:R-:W-:Y:S05]  /*ab90*/  BSYNC B1 ;  /* 0x0000000000017941 */ /* 0x000fea0003800000 */
.L_x_318:
[----:B0-----:R-:W-:Y:S01]  /*aba0*/  @!P5 IMAD R7, R24, R184, R187 ;  /* 0x000000b81807d224 */ /* 0x001fe200078e02bb */
[----:B------:R-:W-:Y:S04]  /*abb0*/  BSSY B1, `(.L_x_320) ;  /* 0x0000006000017945 */ /* 0x000fe80003800000 */
[----:B------:R0:W-:Y:S01]  /*abc0*/  @!P5 STG.E.U8 desc[UR36][R8.64+0x80], R7 ;  /* 0x000080070800d986 */ /* 0x0001e2000c101124 */
[----:B------:R-:W-:Y:S05]  /*abd0*/  @P3 BRA `(.L_x_321) ;  /* 0x00000000000c3947 */ /* 0x000fea0003800000 */
[----:B------:R-:W3:Y:S02]  /*abe0*/  LDG.E.U8 R186, desc[UR36][R4.64+0x81] ;  /* 0x0000812404ba7981 */ /* 0x000ee4000c1e1100 */
[----:B---3--:R-:W-:-:S05]  /*abf0*/  PRMT R0, R186, 0x8880, RZ ;  /* 0x00008880ba007816 */ /* 0x008fca00000000ff */
[----:B------:R-:W-:-:S07]  /*ac00*/  IMAD R187, R0, R185, RZ ;  /* 0x000000b900bb7224 */ /* 0x000fce00078e02ff */
.L_x_321:
[----:B------:R-:W-:Y:S05]  /*ac10*/  BSYNC B1 ;  /* 0x0000000000017941 */ /* 0x000fea0003800000 */
.L_x_320:
        /* <DEDUP_REMOVED lines=11> */
.L_x_323:
[----:B------:R-:W-:Y:S05]  /*acd0*/  BSYNC B1 ;  /* 0x0000000000017941 */ /* 0x000fea0003800000 */
.L_x_322:
[----:B0-----:R-:W-:Y:S01]  /*ace0*/  @!P5 IMAD R7, R26, R184, R187 ;  /* 0x000000b81a07d224 */ /* 0x001fe200078e02bb */
[----:B------:R-:W-:Y:S04]  /*acf0*/  BSSY B1, `(.L_x_324) ;  /* 0x0000006000017945 */ /* 0x000fe80003800000 */
[----:B------:R0:W-:Y:S01]  /*ad00*/  @!P5 STG.E.U8 desc[UR36][R12.64+0x80], R7 ;  /* 0x000080070c00d986 */ /* 0x0001e2000c101124 */
[----:B------:R-:W-:Y:S05]  /*ad10*/  @P4 BRA `(.L_x_325) ;  /* 0x00000000000c4947 */ /* 0x000fea0003800000 */
[----:B------:R-:W5:Y:S02]  /*ad20*/  LDG.E.U8 R186, desc[UR36][R14.64+0x81] ;  /* 0x000081240eba7981 */ /* 0x000f64000c1e1100 */
[----:B-----5:R-:W-:-:S05]  /*ad30*/  PRMT R0, R186, 0x8880, RZ ;  /* 0x00008880ba007816 */ /* 0x020fca00000000ff */
[----:B------:R-:W-:-:S07]  /*ad40*/  IMAD R187, R0, R185, RZ ;  /* 0x000000b900bb7224 */ /* 0x000fce00078e02ff */
.L_x_325:
[----:B------:R-:W-:Y:S05]  /*ad50*/  BSYNC B1 ;  /* 0x0000000000017941 */ /* 0x000fea0003800000 */
.L_x_324:
[----:B------:R-:W-:Y:S01]  /*ad60*/  @!P4 IMAD R27, R27, R184, R187 ;  /* 0x000000b81b1bc224 */ /* 0x000fe200078e02bb */
[----:B------:R-:W-:Y:S04]  /*ad70*/  BSSY B1, `(.L_x_326) ;  /* 0x0000006000017945 */ /* 0x000fe80003800000 */
[----:B------:R0:W-:Y:S01]  /*ad80*/  @!P4 STG.E.U8 desc[UR36][R12.64+0x81], R27 ;  /* 0x0000811b0c00c986 */ /* 0x0001e2000c101124 */
[----:B------:R-:W-:Y:S05]  /*ad90*/  @P3 BRA `(.L_x_327) ;  /* 0x00000000000c3947 */ /* 0x000fea0003800000 */
[----:B------:R-:W5:Y:S02]  /*ada0*/  LDG.E.U8 R186, desc[UR36][R4.64+0x88] ;  /* 0x0000882404ba7981 */ /* 0x000f64000c1e1100 */
[----:B-----5:R-:W-:-:S05]  /*adb0*/  PRMT R0, R186, 0x8880, RZ ;  /* 0x00008880ba007816 */ /* 0x020fca00000000ff */
[----:B------:R-:W-:-:S07]  /*adc0*/  IMAD R187, R0, R185, RZ ;  /* 0x000000b900bb7224 */ /* 0x000fce00078e02ff */
.L_x_327:
[----:B------:R-:W-:Y:S05]  /*add0*/  BSYNC B1 ;  /* 0x0000000000017941 */ /* 0x000fea0003800000 */
.L_x_326:
[----:B0-----:R-:W-:Y:S01]  /*ade0*/  @!P3 IMAD R7, R28, R184, R187 ;  /* 0x000000b81c07b224 */ /* 0x001fe200078e02bb */
[----:B------:R-:W-:Y:S04]  /*adf0*/  BSSY B1, `(.L_x_328) ;  /* 0x0000006000017945 */ /* 0x000fe80003800000 */
[----:B------:R0:W-:Y:S01]  /*ae00*/  @!P3 STG.E.U8 desc[UR36][R8.64+0x88], R7 ;  /* 0x000088070800b986 */ /* 0x0001e2000c101124 */
[----:B------:R-:W-:Y:S05]  /*ae10*/  @P0 BRA `(.L_x_329) ;  /* 0x00000000000c0947 */ /* 0x000fea0003800000 */
[----:B------:R-:W5:Y:S02]  /*ae20*/  LDG.E.U8 R186, desc[UR36][R4.64+0x89] ;  /* 0x0000892404ba7981 */ /* 0x000f64000c1e1100 */
[----:B-----5:R-:W-:-:S05]  /*ae30*/  PRMT R0, R186, 0x8880, RZ ;  /* 0x00008880ba007816 */ /* 0x020fca00000000ff */
[----:B------:R-:W-:-:S07]  /*ae40*/  IMAD R187, R0, R185, RZ ;  /* 0x000000b900bb7224 */ /* 0x000fce00078e02ff */
.L_x_329:
[----:B------:R-:W-:Y:S05]  /*ae50*/  BSYNC B1 ;  /* 0x0000000000017941 */ /* 0x000fea0003800000 */
.L_x_328:
        /* <DEDUP_REMOVED lines=11> */
.L_x_331:
[----:B------:R-:W-:Y:S05]  /*af10*/  BSYNC B1 ;  /* 0x0000000000017941 */ /* 0x000fea0003800000 */
.L_x_330:
[----:B0-----:R-:W-:Y:S01]  /*af20*/  @!P4 IMAD R7, R30, R184, R187 ;  /* 0x000000b81e07c224 */ /* 0x001fe200078e02bb */
[----:B------:R-:W-:Y:S04]  /*af30*/  BSSY B1, `(.L_x_332) ;  /* 0x0000006000017945 */ /* 0x000fe80003800000 */
[----:B------:R0:W-:Y:S01]  /*af40*/  @!P4 STG.E.U8 desc[UR36][R12.64+0x88], R7 ;  /* 0x000088070c00c986 */ /* 0x0001e2000c101124 */
[----:B------:R-:W-:Y:S05]  /*af50*/  @P3 BRA `(.L_x_333) ;  /* 0x00000000000c3947 */ /* 0x000fea0003800000 */
[----:B------:R-:W5:Y:S02]  /*af60*/  LDG.E.U8 R186, desc[UR36][R14.64+0x89] ;  /* 0x000089240eba7981 */ /* 0x000f64000c1e1100 */
[----:B-----5:R-:W-:-:S05]  /*af70*/  PRMT R0, R186, 0x8880, RZ ;  /* 0x00008880ba007816 */ /* 0x020fca00000000ff */
[----:B------:R-:W-:-:S07]  /*af80*/  IMAD R187, R0, R185, RZ ;  /* 0x000000b900bb7224 */ /* 0x000fce00078e02ff */
.L_x_333:
[----:B------:R-:W-:Y:S05]  /*af90*/  BSYNC B1 ;  /* 0x0000000000017941 */ /* 0x000fea0003800000 */
.L_x_332:
[----:B------:R-:W-:Y:S01]  /*afa0*/  @!P3 IMAD R31, R31, R184, R187 ;  /* 0x000000b81f1fb224 */ /* 0x000fe200078e02bb */
[----:B------:R-:W-:Y:S04]  /*afb0*/  BSSY B1, `(.L_x_334) ;  /* 0x0000006000017945 */ /* 0x000fe80003800000 */
[----:B------:R0:W-:Y:S01]  /*afc0*/  @!P3 STG.E.U8 desc[UR36][R12.64+0x89], R31 ;  /* 0x0000891f0c00b986 */ /* 0x0001e2000c101124 */
[----:B------:R-:W-:Y:S05]  /*afd0*/  @P5 BRA `(.L_x_335) ;  /* 0x00000000000c5947 */ /* 0x000fea0003800000 */
[----:B------:R-:W5:Y:S02]  /*afe0*/  LDG.E.U8 R186, desc[UR36][R4.64+0x90] ;  /* 0x0000902404ba7981 */ /* 0x000f64000c1e1100 */
[----:B-----5:R-:W-:-:S05]  /*aff0*/  PRMT R0, R186, 0x8880, RZ ;  /* 0x00008880ba007816 */ /* 0x020fca00000000ff */
[----:B------:R-:W-:-:S07]  /*b000*/  IMAD R187, R0, R185, RZ ;  /* 0x000000b900bb7224 */ /* 0x000fce00078e02ff */
.L_x_335:
[----:B------:R-:W-:Y:S05]  /*b010*/  BSYNC B1 ;  /* 0x0000000000017941 */ /* 0x000fea0003800000 */
.L_x_334:
[----:B0-----:R-:W-:Y:S01]  /*b020*/  @!P5 IMAD R7, R32, R184, R187 ;  /* 0x000000b82007d224 */ /* 0x001fe200078e02bb */
[----:B------:R-:W-:Y:S04]  /*b030*/  BSSY B1, `(.L_x_336) ;  /* 0x0000006000017945 */ /* 0x000fe80003800000 */
[----:B------:R0:W-:Y:S01]  /*b040*/  @!P5 STG.E.U8 desc[UR36][R8.64+0x90], R7 ;  /* 0x000090070800d986 */ /* 0x0001e2000c101124 */
[----:B------:R-:W-:Y:S05]  /*b050*/  @P0 BRA `(.L_x_337) ;  /* 0x00000000000c0947 */ /* 0x000fea0003800000 */
[----:B------:R-:W5:Y:S02]  /*b060*/  LDG.E.U8 R186, desc[UR36][R4.64+0x91] ;  /* 0x0000912404ba7981 */ /* 0x000f64000c1e1100 */
[----:B-----5:R-:W-:-:S05]  /*b070*/  PRMT R0, R186, 0x8880, RZ ;  /* 0x00008880ba007816 */ /* 0x020fca00000000ff */
[----:B------:R-:W-:-:S07]  /*b080*/  IMAD R187, R0, R185, RZ ;  /* 0x000000b900bb7224 */ /* 0x000fce00078e02ff */
.L_x_337:
[----:B------:R-:W-:Y:S05]  /*b090*/  BSYNC B1 ;  /* 0x0000000000017941 */ /* 0x000fea0003800000 */
.L_x_336:
[C---:B------:R-:W-:Y:S01]  /*b0a0*/  ISETP.LT.OR P4, PT, R22.reuse, 0x91, !P2 ;  /* 0x000000911600780c */ /* 0x040fe20005781670 */
[----:B------:R-:W-:Y:S01]  /*b0b0*/  @!P0 IMAD R33, R33, R184, R187 ;  /* 0x000000b821218224 */ /* 0x000fe200078e02bb */
[----:B------:R-:W-:Y:S01]  /*b0c0*/  BSSY B1, `(.L_x_338) ;  /* 0x000000a000017945 */ /* 0x000fe20003800000 */
[C---:B------:R-:W-:Y:S02]  /*b0d0*/  ISETP.LT.OR P3, PT, R22.reuse, 0x92, !P2 ;  /* 0x000000921600780c */ /* 0x040fe40005761670 */
[C---:B------:R-:W-:Y:S01]  /*b0e0*/  ISETP.LT.OR P5, PT, R22.reuse, 0x99, !P2 ;  /* 0x000000991600780c */ /* 0x040fe200057a1670 */
[----:B------:R0:W-:Y:S01]  /*b0f0*/  @!P0 STG.E.U8 desc[UR36][R8.64+0x91], R33 ;  /* 0x0000912108008986 */ /* 0x0001e2000c101124 */
[C---:B------:R-:W-:Y:S02]  /*b100*/  ISETP.LT.OR P0, PT, R22.reuse, 0x99, !P1 ;  /* 0x000000991600780c */ /* 0x040fe40004f01670 */
[----:B------:R-:W-:-:S04]  /*b110*/  ISETP.LT.OR P1, PT, R22, 0x9a, !P1 ;  /* 0x0000009a1600780c */ /* 0x000fc80004f21670 */
[----:B------:R-:W-:Y:S09]  /*b120*/  @P4 BRA `(.L_x_339) ;  /* 0x00000000000c4947 */ /* 0x000ff20003800000 */
[----:B------:R-:W5:Y:S02]  /*b130*/  LDG.E.U8 R186, desc[UR36][R14.64+0x90] ;  /* 0x000090240eba7981 */ /* 0x000f64000c1e1100 */
[----:B-----5:R-:W-:-:S05]  /*b140*/  PRMT R0, R186, 0x8880, RZ ;  /* 0x00008880ba007816 */ /* 0x020fca00000000ff */
[----:B------:R-:W-:-:S07]  /*b150*/  IMAD R187, R0, R185, RZ ;  /* 0x000000b900bb7224 */ /* 0x000fce00078e02ff */
.L_x_339:
[----:B------:R-:W-:Y:S05]  /*b160*/  BSYNC B1 ;  /* 0x0000000000017941 */ /* 0x000fea0003800000 */
.L_x_338:
[----:B0-----:R-:W-:Y:S01]  /*b170*/  @!P4 IMAD R7, R34, R184, R187 ;  /* 0x000000b82207c224 */ /* 0x001fe200078e02bb */
[----:B------:R-:W-:Y:S04]  /*b180*/  BSSY B1, `(.L_x_340) ;  /* 0x0000006000017945 */ /* 0x000fe80003800000 */
[----:B------:R0:W-:Y:S01]  /*b190*/  @!P4 STG.E.U8 desc[UR36][R12.64+0x90], R7 ;  /* 0x000090070c00c986 */ /* 0x0001e2000c101124 */
[----:B------:R-:W-:Y:S05]  /*b1a0*/  @P3 BRA `(.L_x_341) ;  /* 0x00000000000c3947 */ /* 0x000fea0003800000 */
[----:B------:R-:W5:Y:S02]  /*b1b0*/  LDG.E.U8 R186, desc[UR36][R14.64+0x91] ;  /* 0x000091240eba7981 */ /* 0x000f64000c1e1100 */
[----:B-----5:R-:W-:-:S05]  /*b1c0*/  PRMT R0, R186, 0x8880, RZ ;  /* 0x00008880ba007816 */ /* 0x020fca00000000ff */
[----:B------:R-:W-:-:S07]  /*b1d0*/  IMAD R187, R0, R185, RZ ;  /* 0x000000b900bb7224 */ /* 0x000fce00078e02ff */
.L_x_341:
[----:B------:R-:W-:Y:S05]  /*b1e0*/  BSYNC B1 ;  /* 0x0000000000017941 */ /* 0x000fea0003800000 */
.L_x_340:
[----:B------:R-:W-:Y:S01]  /*b1f0*/  @!P3 IMAD R35, R35, R184, R187 ;  /* 0x000000b82323b224 */ /* 0x000fe200078e02bb */
[----:B------:R-:W-:Y:S04]  /*b200*/  BSSY B1, `(.L_x_342) ;  /* 0x0000006000017945 */ /* 0x000fe80003800000 */
[----:B------:R0:W-:Y:S01]  /*b210*/  @!P3 STG.E.U8 desc[UR36][R12.64+0x91], R35 ;  /* 0x000091230c00b986 */ /* 0x0001e2000c101124 */
[----:B------:R-:W-:Y:S05]  /*b220*/  @P0 BRA `(.L_x_343) ;  /* 0x00000000000c0947 */ /* 0x000fea0003800000 */
[----:B------:R-:W5:Y:S02]  /*b230*/  LDG.E.U8 R186, desc[UR36][R4.64+0x98] ;  /* 0x0000982404ba7981 */ /* 0x000f64000c1e1100 */
[----:B-----5:R-:W-:-:S05]  /*b240*/  PRMT R0, R186, 0x8880, RZ ;  /* 0x00008880ba007816 */ /* 0x020fca00000000ff */
[----:B------:R-:W-:-:S07]  /*b250*/  IMAD R187, R0, R185, RZ ;  /* 0x000000b900bb7224 */ /* 0x000fce00078e02ff */
.L_x_343:
[----:B------:R-:W-:Y:S05]  /*b260*/  BSYNC B1 ;  /* 0x0000000000017941 */ /* 0x000fea0003800000 */
.L_x_342:
[----:B0-----:R-:W-:Y:S01]  /*b270*/  @!P0 IMAD R7, R36, R184, R187 ;  /* 0x000000b824078224 */ /* 0x001fe200078e02bb */
[----:B------:R-:W-:Y:S04]  /*b280*/  BSSY B1, `(.L_x_344) ;  /* 0x0000006000017945 */ /* 0x000fe80003800000 */
[----:B------:R0:W-:Y:S01]  /*b290*/  @!P0 STG.E.U8 desc[UR36][R8.64+0x98], R7 ;  /* 0x0000980708008986 */ /* 0x0001e2000c101124 */
[----:B------:R-:W-:Y:S05]  /*b2a0*/  @P1 BRA `(.L_x_345) ;  /* 0x00000000000c1947 */ /* 0x000fea0003800000 */
[----:B------:R-:W5:Y:S02]  /*b2b0*/  LDG.E.U8 R186, desc[UR36][R4.64+0x99] ;  /* 0x0000992404ba7981 */ /* 0x000f64000c1e1100 */
[----:B-----5:R-:W-:-:S05]  /*b2c0*/  PRMT R0, R186, 0x8880, RZ ;  /* 0x00008880ba007816 */ /* 0x020fca00000000ff */
[----:B------:R-:W-:-:S07]  /*b2d0*/  IMAD R187, R0, R185, RZ ;  /* 0x000000b900bb7224 */ /* 0x000fce00078e02ff */
.L_x_345:
[----:B------:R-:W-:Y:S05]  /*b2e0*/  BSYNC B1 ;  /* 0x0000000000017941 */ /* 0x000fea0003800000 */
.L_x_344:
[----:B------:R-:W-:Y:S01]  /*b2f0*/  @!P1 IMAD R37, R37, R184, R187 ;  /* 0x000000b825259224 */ /* 0x000fe200078e02bb */
[----:B------:R-:W-:Y:S04]  /*b300*/  BSSY B1, `(.L_x_346) ;  /* 0x0000006000017945 */ /* 0x000fe80003800000 */
[----:B------:R0:W-:Y:S01]  /*b310*/  @!P1 STG.E.U8 desc[UR36][R8.64+0x99], R37 ;  /* 0x0000992508009986 */ /* 0x0001e2000c101124 */
[----:B------:R-:W-:Y:S05]  /*b320*/  @P5 BRA `(.L_x_347) ;  /* 0x00000000000c5947 */ /* 0x000fea0003800000 */
[----:B------:R-:W5:Y:S02]  /*b330*/  LDG.E.U8 R186, desc[UR36][R14.64+0x98] ;  /* 0x000098240eba7981 */ /* 0x000f64000c1e1100 */
[----:B-----5:R-:W-:-:S05]  /*b340*/  PRMT R0, R186, 0x8880, RZ ;  /* 0x00008880ba007816 */ /* 0x020fca00000000ff */
[----:B------:R-:W-:-:S07]  /*b350*/  IMAD R187, R0, R185, RZ ;  /* 0x000000b900bb7224 */ /* 0x000fce00078e02ff */
.L_x_347:
[----:B------:R-:W-:Y:S05]  /*b360*/  BSYNC B1 ;  /* 0x0000000000017941 */ /* 0x000fea0003800000 */
.L_x_346:
[----:B------:R-:W-:Y:S01]  /*b370*/  @!P5 IMAD R5, R38, R184, R187 ;  /* 0x000000b82605d224 */ /* 0x000fe200078e02bb */
[----:B------:R-:W-:Y:S01]  /*b380*/  ISETP.LT.OR P2, PT, R22, 0x9a, !P2 ;  /* 0x0000009a1600780c */ /* 0x000fe20005741670 */
[----:B------:R-:W-:Y:S03]  /*b390*/  BSSY B1, `(.L_x_348) ;  /* 0x0000006000017945 */ /* 0x000fe60003800000 */
[----:B------:R0:W-:Y:S09]  /*b3a0*/  @!P5 STG.E.U8 desc[UR36][R12.64+0x98], R5 ;  /* 0x000098050c00d986 */ /* 0x0001f2000c101124 */
[----:B------:R-:W-:Y:S05]  /*b3b0*/  @P2 BRA `(.L_x_349) ;  /* 0x00000000000c2947 */ /* 0x000fea0003800000 */
[----:B------:R-:W5:Y:S02]  /*b3c0*/  LDG.E.U8 R186, desc[UR36][R14.64+0x99] ;  /* 0x000099240eba7981 */ /* 0x000f64000c1e1100 */
[----:B-----5:R-:W-:-:S05]  /*b3d0*/  PRMT R0, R186, 0x8880, RZ ;  /* 0x00008880ba007816 */ /* 0x020fca00000000ff */
[----:B------:R-:W-:-:S07]  /*b3e0*/  IMAD R187, R0, R185, RZ ;  /* 0x000000b900bb7224 */ /* 0x000fce00078e02ff */
.L_x_349:
[----:B------:R-:W-:Y:S05]  /*b3f0*/  BSYNC B1 ;  /* 0x0000000000017941 */ /* 0x000fea0003800000 */
.L_x_348:
[----:B------:R-:W-:Y:S01]  /*b400*/  IMAD R39, R39, R184, R187 ;  /* 0x000000b827277224 */ /* 0x000fe200078e02bb */
[----:B------:R-:W-:Y:S06]  /*b410*/  @P2 BRA `(.L_x_350) ;  /* 0x0000001c00982947 */ /* 0x000fec0003800000 */
[----:B------:R0:W-:Y:S01]  /*b420*/  STG.E.U8 desc[UR36][R12.64+0x99], R39 ;  /* 0x000099270c007986 */ /* 0x0001e2000c101124 */
[----:B------:R-:W-:Y:S05]  /*b430*/  BRA `(.L_x_350) ;  /* 0x0000001c00907947 */ /* 0x000fea0003800000 */
.L_x_29:
[C---:B------:R-:W-:Y:S02]  /*b440*/  ISETP.GE.AND P2, PT, R0.reuse, 0x1, PT ;  /* 0x000000010000780c */ /* 0x040fe40003f46270 */
[----:B------:R-:W-:Y:S02]  /*b450*/  ISETP.GE.AND P3, PT, R0, 0x9, PT ;  /* 0x000000090000780c */ /* 0x000fe40003f66270 */
[C---:B------:R-:W-:Y:S02]  /*b460*/  ISETP.LT.OR P0, PT, R22.reuse, 0x1, !P2 ;  /* 0x000000011600780c */ /* 0x040fe40005701670 */
[C---:B------:R-:W-:Y:S02]  /*b470*/  ISETP.LT.OR P5, PT, R22.reuse, 0x2, !P2 ;  /* 0x000000021600780c */ /* 0x040fe400057a1670 */
[C---:B------:R-:W-:Y:S02]  /*b480*/  ISETP.LT.OR P1, PT, R22.reuse, 0x1, !P3 ;  /* 0x000000011600780c */ /* 0x040fe40005f21670 */
[----:B------:R-:W-:-:S07]  /*b490*/  ISETP.LT.OR P4, PT, R22, 0x2, !P3 ;  /* 0x000000021600780c */ /* 0x000fce0005f81670 */
[-C--:B------:R-:W-:Y:S02]  /*b4a0*/  @!P0 IMAD R5, R168, R184.reuse, RZ ;  /* 0x000000b8a8058224 */ /* 0x080fe400078e02ff */
[-C--:B------:R-:W-:Y:S02]  /*b4b0*/  @!P5 IMAD R169, R169, R184.reuse, RZ ;  /* 0x000000b8a9a9d224 */ /* 0x080fe400078e02ff */
[-C--:B------:R-:W-:Y:S01]  /*b4c0*/  @!P1 IMAD R15, R170, R184.reuse, RZ ;  /* 0x000000b8aa0f9224 */ /* 0x080fe200078e02ff */
[----:B------:R0:W-:Y:S01]  /*b4d0*/  @!P0 STG.E.U8 desc[UR36][R6.64], R5 ;  /* 0x0000000506008986 */ /* 0x0001e2000c101124 */
[C---:B------:R-:W-:Y:S01]  /*b4e0*/  ISETP.LT.OR P0, PT, R22.reuse, 0x9, !P2 ;  /* 0x000000091600780c */ /* 0x040fe20005701670 */
[----:B------:R-:W-:Y:S02]  /*b4f0*/  @!P4 IMAD R171, R171, R184, RZ ;  /* 0x000000b8ababc224 */ /* 0x000fe400078e02ff */
[----:B------:R-:W-:Y:S01]  /*b500*/  @!P5 STG.E.U8 desc[UR36][R6.64+0x1], R169 ;  /* 0x000001a90600d986 */ /* 0x000fe2000c101124 */
[----:B------:R-:W-:-:S03]  /*b510*/  ISETP.LT.OR P5, PT, R22, 0xa, !P2 ;  /* 0x0000000a1600780c */ /* 0x000fc600057a1670 */
[----:B------:R1:W-:Y:S01]  /*b520*/  @!P1 STG.E.U8 desc[UR36][R10.64], R15 ;  /* 0x0000000f0a009986 */ /* 0x0003e2000c101124 */
[----:B------:R-:W-:-:S03]  /*b530*/  ISETP.LT.OR P1, PT, R22, 0x9, !P3 ;  /* 0x000000091600780c */ /* 0x000fc60005f21670 */
[----:B------:R-:W-:Y:S01]  /*b540*/  @!P4 STG.E.U8 desc[UR36][R10.64+0x1], R171 ;  /* 0x000001ab0a00c986 */ /* 0x000fe2000c101124 */
[----:B------:R-:W-:Y:S01]  /*b550*/  ISETP.LT.OR P4, PT, R22, 0xa, !P3 ;  /* 0x0000000a1600780c */ /* 0x000fe20005f81670 */
[----:B------:R-:W-:-:S04]  /*b560*/  @!P0 IMAD R19, R172, R184, RZ ;  /* 0x000000b8ac138224 */ /* 0x000fc800078e02ff */
[-C--:B------:R-:W-:Y:S01]  /*b570*/  @!P5 IMAD R173, R173, R184.reuse, RZ ;  /* 0x000000b8adadd224 */ /* 0x080fe200078e02ff */
[----:B------:R2:W-:Y:S01]  /*b580*/  @!P0 STG.E.U8 desc[UR36][R6.64+0x8], R19 ;  /* 0x0000081306008986 */ /* 0x0005e2000c101124 */
[----:B------:R-:W-:Y:S02]  /*b590*/  ISETP.LT.OR P0, PT, R22, 0x11, !P2 ;  /* 0x000000111600780c */ /* 0x000fe40005701670 */
[-C--:B0-----:R-:W-:Y:S01]  /*b5a0*/  @!P1 IMAD R5, R174, R184.reuse, RZ ;  /* 0x000000b8ae059224 */ /* 0x081fe200078e02ff */
[----:B------:R-:W-:Y:S01]  /*b5b0*/  @!P5 STG.E.U8 desc[UR36][R6.64+0x9], R173 ;  /* 0x000009ad0600d986 */ /* 0x000fe2000c101124 */
[C---:B------:R-:W-:Y:S02]  /*b5c0*/  ISETP.LT.OR P5, PT, R22.reuse, 0x12, !P2 ;  /* 0x000000121600780c */ /* 0x040fe400057a1670 */
[----:B------:R-:W-:Y:S01]  /*b5d0*/  @!P4 IMAD R175, R175, R184, RZ ;  /* 0x000000b8afafc224 */ /* 0x000fe200078e02ff */
[----:B------:R0:W-:Y:S01]  /*b5e0*/  @!P1 STG.E.U8 desc[UR36][R10.64+0x8], R5 ;  /* 0x000008050a009986 */ /* 0x0001e2000c101124 */
[----:B------:R-:W-:-:S03]  /*b5f0*/  ISETP.LT.OR P1, PT, R22, 0x11, !P3 ;  /* 0x000000111600780c */ /* 0x000fc60005f21670 */
[----:B------:R-:W-:Y:S01]  /*b600*/  @!P4 STG.E.U8 desc[UR36][R10.64+0x9], R175 ;  /* 0x000009af0a00c986 */ /* 0x000fe2000c101124 */
[----:B------:R-:W-:Y:S01]  /*b610*/  ISETP.LT.OR P4, PT, R22, 0x12, !P3 ;  /* 0x000000121600780c */ /* 0x000fe20005f81670 */
[----:B-1----:R-:W-:-:S04]  /*b620*/  @!P0 IMAD R15, R176, R184, RZ ;  /* 0x000000b8b00f8224 */ /* 0x002fc800078e02ff */
[-C--:B------:R-:W-:Y:S01]  /*b630*/  @!P5 IMAD R177, R177, R184.reuse, RZ ;  /* 0x000000b8b1b1d224 */ /* 0x080fe200078e02ff */
[----:B------:R1:W-:Y:S01]  /*b640*/  @!P0 STG.E.U8 desc[UR36][R6.64+0x10], R15 ;  /* 0x0000100f06008986 */ /* 0x0003e2000c101124 */
[----:B------:R-:W-:Y:S02]  /*b650*/  ISETP.LT.OR P0, PT, R22, 0x19, !P2 ;  /* 0x000000191600780c */ /* 0x000fe40005701670 */
[-C--:B--2---:R-:W-:Y:S01]  /*b660*/  @!P1 IMAD R19, R178, R184.reuse, RZ ;  /* 0x000000b8b2139224 */ /* 0x084fe200078e02ff */
[----:B------:R-:W-:Y:S01]  /*b670*/  @!P5 STG.E.U8 desc[UR36][R6.64+0x11], R177 ;  /* 0x000011b10600d986 */ /* 0x000fe2000c101124 */
[----:B------:R-:W-:Y:S02]  /*b680*/  ISETP.LT.OR P5, PT, R22, 0x1a, !P2 ;  /* 0x0000001a1600780c */ /* 0x000fe400057a1670 */
[----:B------:R-:W-:Y:S01]  /*b690*/  @!P4 IMAD R179, R179, R184, RZ ;  /* 0x000000b8b3b3c224 */ /* 0x000fe200078e02ff */
[----:B------:R2:W-:Y:S01]  /*b6a0*/  @!P1 STG.E.U8 desc[UR36][R10.64+0x10], R19 ;  /* 0x000010130a009986 */ /* 0x0005e2000c101124 */
[----:B------:R-:W-:-:S03]  /*b6b0*/  ISETP.GE.AND P1, PT, R0, 0x81, PT ;  /* 0x000000810000780c */ /* 0x000fc60003f26270 */
[----:B------:R-:W-:Y:S01]  /*b6c0*/  @!P4 STG.E.U8 desc[UR36][R10.64+0x11], R179 ;  /* 0x000011b30a00c986 */ /* 0x000fe2000c101124 */
[----:B------:R-:W-:Y:S01]  /*b6d0*/  ISETP.LT.OR P4, PT, R22, 0x19, !P3 ;  /* 0x000000191600780c */ /* 0x000fe20005f81670 */
[----:B0-----:R-:W-:-:S04]  /*b6e0*/  @!P0 IMAD R5, R180, R184, RZ ;  /* 0x000000b8b4058224 */ /* 0x001fc800078e02ff */
[----:B------:R-:W-:Y:S01]  /*b6f0*/  @!P5 IMAD R181, R181, R184, RZ ;  /* 0x000000b8b5b5d224 */ /* 0x000fe200078e02ff */
[----:B------:R0:W-:Y:S01]  /*b700*/  @!P0 STG.E.U8 desc[UR36][R6.64+0x18], R5 ;  /* 0x0000180506008986 */ /* 0x0001e2000c101124 */
[----:B------:R-:W-:-:S03]  /*b710*/  ISETP.LT.OR P0, PT, R22, 0x1a, !P3 ;  /* 0x0000001a1600780c */ /* 0x000fc60005f01670 */
[----:B------:R-:W-:Y:S01]  /*b720*/  @!P5 STG.E.U8 desc[UR36][R6.64+0x19], R181 ;  /* 0x000019b50600d986 */ /* 0x000fe2000c101124 */
[----:B------:R-:W-:Y:S02]  /*b730*/  ISETP.LT.OR P5, PT, R22, 0x1, !P1 ;  /* 0x000000011600780c */ /* 0x000fe40004fa1670 */
[----:B-1----:R-:W-:-:S05]  /*b740*/  @!P4 IMAD R15, R182, R184, RZ ;  /* 0x000000b8b60fc224 */ /* 0x002fca00078e02ff */
[----:B------:R1:W-:Y:S01]  /*b750*/  @!P4 STG.E.U8 desc[UR36][R10.64+0x18], R15 ;  /* 0x0000180f0a00c986 */ /* 0x0003e2000c101124 */
[----:B------:R-:W-:Y:S01]  /*b760*/  ISETP.LT.OR P4, PT, R22, 0x2, !P1 ;  /* 0x000000021600780c */ /* 0x000fe20004f81670 */
[----:B------:R-:W-:-:S04]  /*b770*/  @!P0 IMAD R183, R183, R184, RZ ;  /* 0x000000b8b7b78224 */ /* 0x000fc800078e02ff */
[----:B--2---:R-:W-:Y:S01]  /*b780*/  @!P5 IMAD R19, R152, R184, RZ ;  /* 0x000000b89813d224 */ /* 0x004fe200078e02ff */
[----:B------:R-:W-:Y:S01]  /*b790*/  @!P0 STG.E.U8 desc[UR36][R10.64+0x19], R183 ;  /* 0x000019b70a008986 */ /* 0x000fe2000c101124 */
[----:B------:R-:W-:-:S03]  /*b7a0*/  ISETP.GE.AND P0, PT, R0, 0x89, PT ;  /* 0x000000890000780c */ /* 0x000fc60003f06270 */
[----:B------:R-:W-:Y:S01]  /*b7b0*/  @!P5 STG.E.U8 desc[UR36][R8.64], R19 ;  /* 0x000000130800d986 */ /* 0x000fe2000c101124 */
[----:B------:R-:W-:Y:S02]  /*b7c0*/  ISETP.LT.OR P5, PT, R22, 0x1, !P0 ;  /* 0x000000011600780c */ /* 0x000fe400047a1670 */
[----:B------:R-:W-:-:S05]  /*b7d0*/  @!P4 IMAD R153, R153, R184, RZ ;  /* 0x000000b89999c224 */ /* 0x000fca00078e02ff */
[----:B------:R-:W-:Y:S01]  /*b7e0*/  @!P4 STG.E.U8 desc[UR36][R8.64+0x1], R153 ;  /* 0x000001990800c986 */ /* 0x000fe2000c101124 */
[----:B------:R-:W-:-:S05]  /*b7f0*/  ISETP.LT.OR P4, PT, R22, 0x2, !P0 ;  /* 0x000000021600780c */ /* 0x000fca0004781670 */
[----:B0-----:R-:W-:-:S05]  /*b800*/  @!P5 IMAD R5, R154, R184, RZ ;  /* 0x000000b89a05d224 */ /* 0x001fca00078e02ff */
[----:B------:R0:W-:Y:S01]  /*b810*/  @!P5 STG.E.U8 desc[UR36][R12.64], R5 ;  /* 0x000000050c00d986 */ /* 0x0001e2000c101124 */
[----:B------:R-:W-:Y:S02]  /*b820*/  ISETP.LT.OR P5, PT, R22, 0x9, !P1 ;  /* 0x000000091600780c */ /* 0x000fe40004fa1670 */
[----:B------:R-:W-:-:S05]  /*b830*/  @!P4 IMAD R155, R155, R184, RZ ;  /* 0x000000b89b9bc224 */ /* 0x000fca00078e02ff */
[----:B------:R-:W-:Y:S01]  /*b840*/  @!P4 STG.E.U8 desc[UR36][R12.64+0x1], R155 ;  /* 0x0000019b0c00c986 */ /* 0x000fe2000c101124 */
[----:B------:R-:W-:-:S05]  /*b850*/  ISETP.LT.OR P4, PT, R22, 0xa, !P1 ;  /* 0x0000000a1600780c */ /* 0x000fca0004f81670 */
[----:B-1----:R-:W-:-:S05]  /*b860*/  @!P5 IMAD R15, R156, R184, RZ ;  /* 0x000000b89c0fd224 */ /* 0x002fca00078e02ff */
[----:B------:R1:W-:Y:S01]  /*b870*/  @!P5 STG.E.U8 desc[UR36][R8.64+0x8], R15 ;  /* 0x0000080f0800d986 */ /* 0x0003e2000c101124 */
        /* <DEDUP_REMOVED lines=354> */
[C---:B------:R-:W-:Y:S02]  /*cea0*/  ISETP.LT.OR P5, PT, R22.reuse, 0x99, !P2 ;  /* 0x000000991600780c */ /* 0x040fe400057a1670 */
[----:B------:R-:W-:Y:S01]  /*ceb0*/  ISETP.LT.OR P2, PT, R22, 0x9a, !P2 ;  /* 0x0000009a1600780c */ /* 0x000fe20005741670 */
[----:B------:R-:W-:-:S05]  /*cec0*/  @!P4 IMAD R51, R51, R184, RZ ;  /* 0x000000b83333c224 */ /* 0x000fca00078e02ff */
[----:B------:R-:W-:Y:S01]  /*ced0*/  @!P4 STG.E.U8 desc[UR36][R10.64+0x91], R51 ;  /* 0x000091330a00c986 */ /* 0x000fe2000c101124 */
[C---:B------:R-:W-:Y:S02]  /*cee0*/  ISETP.LT.OR P4, PT, R22.reuse, 0x99, !P3 ;  /* 0x000000991600780c */ /* 0x040fe40005f81670 */
[----:B------:R-:W-:Y:S02]  /*cef0*/  ISETP.LT.OR P3, PT, R22, 0x9a, !P3 ;  /* 0x0000009a1600780c */ /* 0x000fe40005f61670 */
[-C--:B-1----:R-:W-:Y:S02]  /*cf00*/  @!P5 IMAD R15, R52, R184.reuse, RZ ;  /* 0x000000b8340fd224 */ /* 0x082fe400078e02ff */
[----:B------:R-:W-:-:S03]  /*cf10*/  @!P2 IMAD R53, R53, R184, RZ ;  /* 0x000000b83535a224 */ /* 0x000fc600078e02ff */
[----:B------:R-:W-:Y:S01]  /*cf20*/  @!P5 STG.E.U8 desc[UR36][R6.64+0x98], R15 ;  /* 0x0000980f0600d986 */ /* 0x000fe2000c101124 */
[----:B------:R-:W-:-:S03]  /*cf30*/  ISETP.LT.OR P5, PT, R22, 0x81, !P1 ;  /* 0x000000811600780c */ /* 0x000fc60004fa1670 */
[----:B------:R1:W-:Y:S01]  /*cf40*/  @!P2 STG.E.U8 desc[UR36][R6.64+0x99], R53 ;  /* 0x000099350600a986 */ /* 0x0003e2000c101124 */
[----:B------:R-:W-:Y:S01]  /*cf50*/  ISETP.LT.OR P2, PT, R22, 0x82, !P1 ;  /* 0x000000821600780c */ /* 0x000fe20004f41670 */
[-C--:B0-----:R-:W-:Y:S02]  /*cf60*/  @!P4 IMAD R5, R54, R184.reuse, RZ ;  /* 0x000000b83605c224 */ /* 0x081fe400078e02ff */
[----:B------:R-:W-:-:S03]  /*cf70*/  @!P3 IMAD R55, R55, R184, RZ ;  /* 0x000000b83737b224 */ /* 0x000fc600078e02ff */
[----:B------:R0:W-:Y:S01]  /*cf80*/  @!P4 STG.E.U8 desc[UR36][R10.64+0x98], R5 ;  /* 0x000098050a00c986 */ /* 0x0001e2000c101124 */
[----:B------:R-:W-:Y:S02]  /*cf90*/  ISETP.LT.OR P4, PT, R22, 0x81, !P0 ;  /* 0x000000811600780c */ /* 0x000fe40004781670 */
[-C--:B------:R-:W-:Y:S01]  /*cfa0*/  @!P5 IMAD R19, R24, R184.reuse, RZ ;  /* 0x000000b81813d224 */ /* 0x080fe200078e02ff */
[----:B------:R2:W-:Y:S01]  /*cfb0*/  @!P3 STG.E.U8 desc[UR36][R10.64+0x99], R55 ;  /* 0x000099370a00b986 */ /* 0x0005e2000c101124 */
[C---:B------:R-:W-:Y:S02]  /*cfc0*/  ISETP.LT.OR P3, PT, R22.reuse, 0x82, !P0 ;  /* 0x000000821600780c */ /* 0x040fe40004761670 */
[----:B------:R-:W-:Y:S01]  /*cfd0*/  @!P2 IMAD R25, R25, R184, RZ ;  /* 0x000000b81919a224 */ /* 0x000fe200078e02ff */
[----:B------:R-:W-:Y:S01]  /*cfe0*/  @!P5 STG.E.U8 desc[UR36][R8.64+0x80], R19 ;  /* 0x000080130800d986 */ /* 0x000fe2000c101124 */
[----:B------:R-:W-:-:S03]  /*cff0*/  ISETP.LT.OR P5, PT, R22, 0x89, !P1 ;  /* 0x000000891600780c */ /* 0x000fc60004fa1670 */
[----:B------:R-:W-:Y:S01]  /*d000*/  @!P2 STG.E.U8 desc[UR36][R8.64+0x81], R25 ;  /* 0x000081190800a986 */ /* 0x000fe2000c101124 */
[----:B------:R-:W-:Y:S01]  /*d010*/  ISETP.LT.OR P2, PT, R22, 0x8a, !P1 ;  /* 0x0000008a1600780c */ /* 0x000fe20004f41670 */
[----:B-1----:R-:W-:-:S04]  /*d020*/  @!P4 IMAD R7, R26, R184, RZ ;  /* 0x000000b81a07c224 */ /* 0x002fc800078e02ff */
        /* <DEDUP_REMOVED lines=11> */
[----:B------:R-:W-:-:S04]  /*d0e0*/  @!P4 IMAD R31, R31, R184, RZ ;  /* 0x000000b81f1fc224 */ /* 0x000fc800078e02ff */
[-C--:B--2---:R-:W-:Y:S01]  /*d0f0*/  @!P3 IMAD R11, R30, R184.reuse, RZ ;  /* 0x000000b81e0bb224 */ /* 0x084fe200078e02ff */
[----:B------:R-:W-:Y:S01]  /*d100*/  @!P4 STG.E.U8 desc[UR36][R12.64+0x89], R31 ;  /* 0x0000891f0c00c986 */ /* 0x000fe2000c101124 */
[----:B------:R-:W-:Y:S02]  /*d110*/  ISETP.LT.OR P4, PT, R22, 0x92, !P0 ;  /* 0x000000921600780c */ /* 0x000fe40004781670 */
[-C--:B-1----:R-:W-:Y:S01]  /*d120*/  @!P5 IMAD R7, R32, R184.reuse, RZ ;  /* 0x000000b82007d224 */ /* 0x082fe200078e02ff */
[----:B------:R-:W-:Y:S01]  /*d130*/  @!P3 STG.E.U8 desc[UR36][R12.64+0x88], R11 ;  /* 0x0000880b0c00b986 */ /* 0x000fe2000c101124 */
[C---:B------:R-:W-:Y:S02]  /*d140*/  ISETP.LT.OR P3, PT, R22.reuse, 0x91, !P0 ;  /* 0x000000911600780c */ /* 0x040fe40004761670 */
[----:B------:R-:W-:Y:S01]  /*d150*/  @!P2 IMAD R33, R33, R184, RZ ;  /* 0x000000b82121a224 */ /* 0x000fe200078e02ff */
[----:B------:R1:W-:Y:S01]  /*d160*/  @!P5 STG.E.U8 desc[UR36][R8.64+0x90], R7 ;  /* 0x000090070800d986 */ /* 0x0003e2000c101124 */
[----:B------:R-:W-:-:S02]  /*d170*/  ISETP.LT.OR P5, PT, R22, 0x99, !P0 ;  /* 0x000000991600780c */ /* 0x000fc400047a1670 */
[C---:B------:R-:W-:Y:S01]  /*d180*/  ISETP.LT.OR P0, PT, R22.reuse, 0x9a, !P0 ;  /* 0x0000009a1600780c */ /* 0x040fe20004701670 */
[----:B------:R2:W-:Y:S01]  /*d190*/  @!P2 STG.E.U8 desc[UR36][R8.64+0x91], R33 ;  /* 0x000091210800a986 */ /* 0x0005e2000c101124 */
[C---:B------:R-:W-:Y:S01]  /*d1a0*/  ISETP.LT.OR P2, PT, R22.reuse, 0x99, !P1 ;  /* 0x000000991600780c */ /* 0x040fe20004f41670 */
[----:B------:R-:W-:Y:S01]  /*d1b0*/  @!P4 IMAD R35, R35, R184, RZ ;  /* 0x000000b82323c224 */ /* 0x000fe200078e02ff */
[----:B------:R-:W-:-:S03]  /*d1c0*/  ISETP.LT.OR P1, PT, R22, 0x9a, !P1 ;  /* 0x0000009a1600780c */ /* 0x000fc60004f21670 */
[-C--:B0-----:R-:W-:Y:S01]  /*d1d0*/  @!P3 IMAD R5, R34, R184.reuse, RZ ;  /* 0x000000b82205b224 */ /* 0x081fe200078e02ff */
[----:B------:R2:W-:Y:S03]  /*d1e0*/  @!P4 STG.E.U8 desc[UR36][R12.64+0x91], R35 ;  /* 0x000091230c00c986 */ /* 0x0005e6000c101124 */
[-C--:B-1----:R-:W-:Y:S01]  /*d1f0*/  @!P5 IMAD R7, R38, R184.reuse, RZ ;  /* 0x000000b82607d224 */ /* 0x082fe200078e02ff */
[----:B------:R2:W-:Y:S01]  /*d200*/  @!P3 STG.E.U8 desc[UR36][R12.64+0x90], R5 ;  /* 0x000090050c00b986 */ /* 0x0005e2000c101124 */
[-C--:B------:R-:W-:Y:S02]  /*d210*/  @!P0 IMAD R39, R39, R184.reuse, RZ ;  /* 0x000000b827278224 */ /* 0x080fe400078e02ff */
[-C--:B------:R-:W-:Y:S02]  /*d220*/  @!P2 IMAD R11, R36, R184.reuse, RZ ;  /* 0x000000b8240ba224 */ /* 0x080fe400078e02ff */
[----:B------:R-:W-:-:S03]  /*d230*/  @!P1 IMAD R37, R37, R184, RZ ;  /* 0x000000b825259224 */ /* 0x000fc600078e02ff */
[----:B------:R2:W-:Y:S04]  /*d240*/  @!P2 STG.E.U8 desc[UR36][R8.64+0x98], R11 ;  /* 0x0000980b0800a986 */ /* 0x0005e8000c101124 */
[----:B------:R2:W-:Y:S04]  /*d250*/  @!P1 STG.E.U8 desc[UR36][R8.64+0x99], R37 ;  /* 0x0000992508009986 */ /* 0x0005e8000c101124 */
[----:B------:R2:W-:Y:S04]  /*d260*/  @!P5 STG.E.U8 desc[UR36][R12.64+0x98], R7 ;  /* 0x000098070c00d986 */ /* 0x0005e8000c101124 */
[----:B------:R2:W-:Y:S02]  /*d270*/  @!P0 STG.E.U8 desc[UR36][R12.64+0x99], R39 ;  /* 0x000099270c008986 */ /* 0x0005e4000c101124 */
.L_x_350:
[----:B------:R-:W-:Y:S05]  /*d280*/  BSYNC B0 ;  /* 0x0000000000007941 */ /* 0x000fea0003800000 */
.L_x_28:
[----:B------:R-:W-:Y:S01]  /*d290*/  ULDC UR4, c[0x0][0xc] ;  /* 0x0000030000047ab9 */ /* 0x000fe20000000800 */
[----:B------:R-:W-:Y:S01]  /*d2a0*/  ULDC UR5, c[0x0][0x10] ;  /* 0x0000040000057ab9 */ /* 0x000fe20000000800 */
[----:B0-2---:R-:W0:Y:S01]  /*d2b0*/  LDC R7, c[0x0][0x14] ;  /* 0x00000500ff077b82 */ /* 0x005e220000000800 */
[----:B------:R-:W-:Y:S01]  /*d2c0*/  UIMAD.WIDE.U32 UR4, UR4, UR5, URZ ;  /* 0x00000005040472a5 */ /* 0x000fe2000f8e003f */
[----:B------:R-:W-:Y:S01]  /*d2d0*/  IMAD.MOV.U32 R4, RZ, RZ, R17 ;  /* 0x000000ffff047224 */ /* 0x000fe200078e0011 */
[----:B------:R-:W-:Y:S01]  /*d2e0*/  PRMT R0, RZ, 0x7610, R0 ;  /* 0x00007610ff007816 */ /* 0x000fe20000000000 */
[----:B------:R-:W-:Y:S02]  /*d2f0*/  IMAD.MOV.U32 R5, RZ, RZ, R16 ;  /* 0x000000ffff057224 */ /* 0x000fe400078e0010 */
[----:B------:R-:W-:Y:S02]  /*d300*/  IMAD.MOV.U32 R22, RZ, RZ, -0x1 ;  /* 0xffffffffff167424 */ /* 0x000fe400078e00ff */
[----:B------:R-:W-:-:S02]  /*d310*/  IMAD.MOV.U32 R18, RZ, RZ, -0x1 ;  /* 0xffffffffff127424 */ /* 0x000fc400078e00ff */
[----:B0-----:R-:W-:-:S04]  /*d320*/  IMAD.WIDE.U32 R4, R7, UR4, R4 ;  /* 0x0000000407047c25 */ /* 0x001fc8000f8e0004 */
[----:B------:R-:W-:Y:S01]  /*d330*/  IMAD R7, R7, UR5, RZ ;  /* 0x0000000507077c24 */ /* 0x000fe2000f8e02ff */
[----:B------:R-:W-:Y:S01]  /*d340*/  ULDC.64 UR4, c[0x0][0x650] ;  /* 0x0001940000047ab9 */ /* 0x000fe20000000a00 */
[----:B------:R-:W-:Y:S01]  /*d350*/  IMAD.MOV.U32 R17, RZ, RZ, R4 ;  /* 0x000000ffff117224 */ /* 0x000fe200078e0004 */
[----:B------:R-:W-:Y:S01]  /*d360*/  ISETP.GE.U32.AND P0, PT, R4, UR4, PT ;  /* 0x0000000404007c0c */ /* 0x000fe2000bf06070 */
[----:B------:R-:W-:-:S05]  /*d370*/  IMAD.IADD R16, R5, 0x1, R7 ;  /* 0x0000000105107824 */ /* 0x000fca00078e0207 */
[----:B------:R-:W-:-:S13]  /*d380*/  ISETP.GE.U32.AND.EX P0, PT, R16, UR5, PT, P0 ;  /* 0x0000000510007c0c */ /* 0x000fda000bf06100 */
[----:B------:R-:W-:Y:S05]  /*d390*/  @P0 BRA `(.L_x_351) ;  /* 0x0000000400700947 */ /* 0x000fea0003800000 */
[----:B------:R-:W0:Y:S01]  /*d3a0*/  S2R R19, SR_CTAID.X ;  /* 0x0000000000137919 */ /* 0x000e220000002500 */
[----:B-1--4-:R-:W1:Y:S01]  /*d3b0*/  LDC.64 R10, c[0x0][0x628] ;  /* 0x00018a00ff0a7b82 */ /* 0x012e620000000a00 */
[----:B------:R-:W-:Y:S01]  /*d3c0*/  ULDC UR4, c[0x0][0x150] ;  /* 0x0000540000047ab9 */ /* 0x000fe20000000800 */
[----:B---3--:R-:W-:Y:S01]  /*d3d0*/  IMAD.MOV.U32 R8, RZ, RZ, R17 ;  /* 0x000000ffff087224 */ /* 0x008fe200078e0011 */
[----:B------:R-:W2:Y:S01]  /*d3e0*/  S2R R21, SR_CTAID.Y ;  /* 0x0000000000157919 */ /* 0x000ea20000002600 */
[----:B------:R-:W-:-:S04]  /*d3f0*/  IMAD.MOV.U32 R9, RZ, RZ, R16 ;  /* 0x000000ffff097224 */ /* 0x000fc800078e0010 */
[----:B------:R-:W3:Y:S08]  /*d400*/  LDC R22, c[0x0][0x144] ;  /* 0x00005100ff167b82 */ /* 0x000ef00000000800 */
[----:B------:R-:W4:Y:S08]  /*d410*/  LDC R12, c[0x0][0x630] ;  /* 0x00018c00ff0c7b82 */ /* 0x000f300000000800 */
[----:B------:R-:W2:Y:S01]  /*d420*/  LDC.64 R14, c[0x0][0x620] ;  /* 0x00018800ff0e7b82 */ /* 0x000ea20000000a00 */
[----:B-1----:R-:W-:-:S04]  /*d430*/  ISETP.NE.U32.AND P0, PT, R10, RZ, PT ;  /* 0x000000ff0a00720c */ /* 0x002fc80003f05070 */
[----:B------:R-:W-:Y:S02]  /*d440*/  ISETP.NE.AND.EX P0, PT, R11, RZ, PT, P0 ;  /* 0x000000ff0b00720c */ /* 0x000fe40003f05300 */
[----:B0-----:R-:W-:-:S05]  /*d450*/  I2FP.F32.U32 R0, R19 ;  /* 0x0000001300007245 */ /* 0x001fca0000201000 */
[----:B------:R-:W-:-:S04]  /*d460*/  FMUL R0, R0, UR4 ;  /* 0x0000000400007c20 */ /* 0x000fc80008400000 */
[----:B------:R0:W1:Y:S02]  /*d470*/  F2I.U32.TRUNC.NTZ R20, R0 ;  /* 0x0000000000147305 */ /* 0x000064000020f000 */
[----:B---34-:R-:W-:Y:S05]  /*d480*/  @!P0 BRA `(.L_x_352) ;  /* 0x0000000000288947 */ /* 0x018fea0003800000 */
[----:B0-----:R-:W0:Y:S02]  /*d490*/  LDC R0, c[0x0][0x634] ;  /* 0x00018d00ff007b82 */ /* 0x001e240000000800 */
        /* <DEDUP_REMOVED lines=9> */
.L_x_352:
[-CC-:B------:R-:W-:Y:S01]  /*d530*/  SHF.R.U64 R18, R8, R12.reuse, R9.reuse ;  /* 0x0000000c08127219 */ /* 0x180fe20000001209 */
[----:B------:R-:W3:Y:S01]  /*d540*/  LDC.64 R26, c[0x0][0x640] ;  /* 0x00019000ff1a7b82 */ /* 0x000ee20000000a00 */
[----:B0-----:R-:W-:Y:S01]  /*d550*/  SHF.R.U32.HI R0, RZ, R12, R9 ;  /* 0x0000000cff007219 */ /* 0x001fe20000011609 */
[----:B------:R-:W-:Y:S01]  /*d560*/  IMAD.MOV.U32 R4, RZ, RZ, R17 ;  /* 0x000000ffff047224 */ /* 0x000fe200078e0011 */
[----:B------:R-:W-:Y:S01]  /*d570*/  IADD3 R3, P0, RZ, -R18, RZ ;  /* 0x80000012ff037210 */ /* 0x000fe20007f1e0ff */
[----:B-1----:R-:W-:Y:S01]  /*d580*/  IMAD.MOV R20, RZ, RZ, -R20 ;  /* 0x000000ffff147224 */ /* 0x002fe200078e0a14 */
[----:B------:R-:W-:Y:S01]  /*d590*/  ULDC UR4, c[0x0][0x154] ;  /* 0x0000550000047ab9 */ /* 0x000fe20000000800 */
[----:B------:R-:W-:Y:S02]  /*d5a0*/  IMAD.MOV.U32 R7, RZ, RZ, 0x1 ;  /* 0x00000001ff077424 */ /* 0x000fe400078e00ff */
[----:B------:R-:W0:Y:S01]  /*d5b0*/  LDC R6, c[0x0][0x618] ;  /* 0x00018600ff067b82 */ /* 0x000e220000000800 */
[----:B------:R-:W-:-:S02]  /*d5c0*/  IMAD.X R5, RZ, RZ, ~R0, P0 ;  /* 0x000000ffff057224 */ /* 0x000fc400000e0e00 */
[----:B------:R-:W-:Y:S02]  /*d5d0*/  IMAD R22, R22, R20, R19 ;  /* 0x0000001416167224 */ /* 0x000fe400078e0213 */
[-C--:B--2---:R-:W-:Y:S02]  /*d5e0*/  IMAD R0, R5, R14.reuse, RZ ;  /* 0x0000000e05007224 */ /* 0x084fe400078e02ff */
[----:B------:R-:W-:Y:S01]  /*d5f0*/  IMAD.MOV.U32 R5, RZ, RZ, R16 ;  /* 0x000000ffff057224 */ /* 0x000fe200078e0010 */
[----:B------:R-:W1:Y:S01]  /*d600*/  LDC R8, c[0x0][0x608] ;  /* 0x00018200ff087b82 */ /* 0x000e620000000800 */
[----:B------:R-:W-:-:S04]  /*d610*/  IMAD.WIDE.U32 R4, R3, R14, R4 ;  /* 0x0000000e03047225 */ /* 0x000fc800078e0004 */
[----:B------:R-:W-:-:S03]  /*d620*/  IMAD R3, R3, R15, R0 ;  /* 0x0000000f03037224 */ /* 0x000fc600078e0200 */
[----:B------:R-:W2:Y:S01]  /*d630*/  LDC R24, c[0x0][0x658] ;  /* 0x00019600ff187b82 */ /* 0x000ea20000000800 */
[----:B------:R-:W-:Y:S01]  /*d640*/  I2FP.F32.U32 R0, R21 ;  /* 0x0000001500007245 */ /* 0x000fe20000201000 */
[----:B------:R-:W-:Y:S01]  /*d650*/  IMAD.IADD R3, R5, 0x1, R3 ;  /* 0x0000000105037824 */ /* 0x000fe200078e0203 */
[----:B---3--:R-:W-:Y:S01]  /*d660*/  ISETP.NE.U32.AND P0, PT, R26, RZ, PT ;  /* 0x000000ff1a00720c */ /* 0x008fe20003f05070 */
[----:B------:R-:W-:Y:S02]  /*d670*/  IMAD.MOV.U32 R5, RZ, RZ, -0x1 ;  /* 0xffffffffff057424 */ /* 0x000fe400078e00ff */
[----:B------:R-:W-:Y:S02]  /*d680*/  FMUL R0, R0, UR4 ;  /* 0x0000000400007c20 */ /* 0x000fe40008400000 */
[----:B------:R-:W3:Y:S01]  /*d690*/  LDC R20, c[0x0][0x148] ;  /* 0x00005200ff147b82 */ /* 0x000ee20000000800 */
[----:B0-----:R-:W-:Y:S01]  /*d6a0*/  SHF.R.U64 R12, R4, R6, R3 ;  /* 0x00000006040c7219 */ /* 0x001fe20000001203 */
[----:B------:R0:W4:Y:S01]  /*d6b0*/  F2I.U32.TRUNC.NTZ R14, R0 ;  /* 0x00000000000e7305 */ /* 0x000122000020f000 */
[----:B------:R-:W-:-:S02]  /*d6c0*/  ISETP.NE.AND.EX P0, PT, R27, RZ, PT, P0 ;  /* 0x000000ff1b00720c */ /* 0x000fc40003f05300 */
[----:B------:R-:W-:-:S03]  /*d6d0*/  SHF.R.U32.HI R3, RZ, R6, R3 ;  /* 0x00000006ff037219 */ /* 0x000fc60000011603 */
[----:B------:R-:W0:Y:S01]  /*d6e0*/  LDC R15, c[0x0][0x600] ;  /* 0x00018000ff0f7b82 */ /* 0x000e220000000800 */
[-CC-:B-1----:R-:W-:Y:S02]  /*d6f0*/  SHF.R.U64 R10, R12, R8.reuse, R3.reuse ;  /* 0x000000080c0a7219 */ /* 0x182fe40000001203 */
[----:B------:R-:W-:-:S05]  /*d700*/  SHF.R.U32.HI R3, RZ, R8, R3 ;  /* 0x00000008ff037219 */ /* 0x000fca0000011603 */
[----:B------:R-:W1:Y:S01]  /*d710*/  LDC R25, c[0x0][0x648] ;  /* 0x00019200ff197b82 */ /* 0x000e620000000800 */
[-C--:B--2---:R-:W-:Y:S02]  /*d720*/  SHF.L.U32 R4, R5, R24.reuse, RZ ;  /* 0x0000001805047219 */ /* 0x084fe400000006ff */
[-CC-:B------:R-:W-:Y:S02]  /*d730*/  SHF.R.U64 R13, R10, R24.reuse, R3.reuse ;  /* 0x000000180a0d7219 */ /* 0x180fe40000001203 */
[----:B------:R-:W-:Y:S02]  /*d740*/  SHF.R.U32.HI R5, RZ, R24, R3 ;  /* 0x00000018ff057219 */ /* 0x000fe40000011603 */
[----:B------:R-:W-:Y:S01]  /*d750*/  LOP3.LUT R19, RZ, R4, RZ, 0x33, !PT ;  /* 0x00000004ff137212 */ /* 0x000fe200078e33ff */
[----:B------:R-:W2:Y:S01]  /*d760*/  LDC R28, c[0x0][0x638] ;  /* 0x00018e00ff1c7b82 */ /* 0x000ea20000000800 */
[----:B------:R-:W-:Y:S01]  /*d770*/  SHF.L.U32 R24, R7, R24, RZ ;  /* 0x0000001807187219 */ /* 0x000fe200000006ff */
[----:B------:R-:W-:-:S06]  /*d780*/  IMAD.MOV.U32 R4, RZ, RZ, R13 ;  /* 0x000000ffff047224 */ /* 0x000fcc00078e000d */
[----:B------:R-:W0:Y:S01]  /*d790*/  LDC R29, c[0x0][0x610] ;  /* 0x00018400ff1d7b82 */ /* 0x000e220000000800 */
[----:B----4-:R-:W-:Y:S05]  /*d7a0*/  @!P0 BRA `(.L_x_353) ;  /* 0x0000000000288947 */ /* 0x010fea0003800000 */
        /* <DEDUP_REMOVED lines=10> */
.L_x_353:
[----:B------:R-:W4:Y:S01]  /*d850*/  LDC R3, c[0x0][0x65c] ;  /* 0x00019700ff037b82 */ /* 0x000f220000000800 */
[----:B01----:R-:W-:Y:S01]  /*d860*/  SHF.R.U64 R0, R4, R25, R5 ;  /* 0x0000001904007219 */ /* 0x003fe20000001205 */
[----:B------:R-:W-:Y:S02]  /*d870*/  VIADD R5, R15, 0xffffffff ;  /* 0xffffffff0f057836 */ /* 0x000fe40000000000 */
[----:B------:R-:W-:Y:S02]  /*d880*/  IMAD.MOV R14, RZ, RZ, -R14 ;  /* 0x000000ffff0e7224 */ /* 0x000fe400078e0a0e */
[----:B------:R-:W-:Y:S01]  /*d890*/  IMAD.MOV R4, RZ, RZ, -R0 ;  /* 0x000000ffff047224 */ /* 0x000fe200078e0a00 */
[----:B------:R-:W-:Y:S01]  /*d8a0*/  LOP3.LUT R5, R12, R5, RZ, 0xc0, !PT ;  /* 0x000000050c057212 */ /* 0x000fe200078ec0ff */
[----:B------:R-:W-:Y:S01]  /*d8b0*/  IMAD.MOV.U32 R6, RZ, RZ, 0x1 ;  /* 0x00000001ff067424 */ /* 0x000fe200078e00ff */
[----:B----4-:R-:W-:Y:S02]  /*d8c0*/  ISETP.NE.AND P0, PT, R3, 0x1, PT ;  /* 0x000000010300780c */ /* 0x010fe40003f05270 */
[----:B------:R-:W-:-:S05]  /*d8d0*/  LOP3.LUT R3, R10, R19, RZ, 0xc0, !PT ;  /* 0x000000130a037212 */ /* 0x000fca00078ec0ff */
[----:B------:R-:W-:Y:S02]  /*d8e0*/  IMAD R3, R24, R0, R3 ;  /* 0x0000000018037224 */ /* 0x000fe400078e0203 */
[----:B--2---:R-:W-:-:S04]  /*d8f0*/  IMAD R0, R4, R28, R13 ;  /* 0x0000001c04007224 */ /* 0x004fc800078e020d */
[----:B---3--:R-:W-:Y:S02]  /*d900*/  @P0 IMAD R22, R20, R14, R21 ;  /* 0x0000000e14160224 */ /* 0x008fe400078e0215 */
[----:B------:R-:W-:Y:S01]  /*d910*/  IMAD R4, R0, R15, R5 ;  /* 0x0000000f00047224 */ /* 0x000fe200078e0205 */
[----:B------:R-:W-:Y:S01]  /*d920*/  PRMT R0, R6, 0x7610, R0 ;  /* 0x0000761006007816 */ /* 0x000fe20000000000 */
[----:B------:R-:W-:-:S05]  /*d930*/  IMAD R3, R3, R29, R22 ;  /* 0x0000001d03037224 */ /* 0x000fca00078e0216 */
[----:B------:R-:W-:Y:S02]  /*d940*/  SEL R22, R4, R3, !P0 ;  /* 0x0000000304167207 */ /* 0x000fe40004000000 */
[----:B------:R-:W-:-:S07]  /*d950*/  SEL R3, R3, R4, !P0 ;  /* 0x0000000403037207 */ /* 0x000fce0004000000 */
.L_x_351:
[----:B------:R-:W-:Y:S01]  /*d960*/  LOP3.LUT P0, RZ, R0, 0xff, RZ, 0xc0, !PT ;  /* 0x000000ff00ff7812 */ /* 0x000fe2000780c0ff */
[----:B------:R-:W-:-:S12]  /*d970*/  IMAD.MOV.U32 R19, RZ, RZ, R3 ;  /* 0x000000ffff137224 */ /* 0x000fd800078e0003 */
[----:B------:R-:W-:Y:S05]  /*d980*/  @P0 BRA `(.L_x_354) ;  /* 0xffffff3400600947 */ /* 0x000fea000383ffff */
[----:B------:R-:W-:Y:S05]  /*d990*/  EXIT ;  /* 0x000000000000794d */ /* 0x000fea0003800000 */
.L_x_3:
[----:B0-----:R-:W-:Y:S01]  /*d9a0*/  ULDC.64 UR4, c[0x0][0x650] ;  /* 0x0001940000047ab9 */ /* 0x001fe20000000a00 */
        /* <DEDUP_REMOVED lines=25> */
.L_x_356:
[--C-:B------:R-:W-:Y:S01]  /*db40*/  SHF.R.U64 R12, R10, R14, R11.reuse ;  /* 0x0000000e0a0c7219 */ /* 0x100fe2000000120b */
[----:B------:R-:W0:Y:S01]  /*db50*/  LDC R20, c[0x0][0x618] ;  /* 0x00018600ff147b82 */ /* 0x000e220000000800 */
[----:B------:R-:W-:Y:S01]  /*db60*/  I2FP.F32.U32 R8, R4 ;  /* 0x0000000400087245 */ /* 0x000fe20000201000 */
[----:B------:R-:W-:Y:S01]  /*db70*/  ULDC UR4, c[0x0][0x150] ;  /* 0x0000540000047ab9 */ /* 0x000fe20000000800 */
[----:B------:R-:W-:Y:S01]  /*db80*/  SHF.R.U32.HI R5, RZ, R14, R11 ;  /* 0x0000000eff057219 */ /* 0x000fe2000001160b */
[----:B------:R-:W-:Y:S01]  /*db90*/  IMAD.MOV.U32 R6, RZ, RZ, R17 ;  /* 0x000000ffff067224 */ /* 0x000fe200078e0011 */
[----:B------:R-:W-:Y:S01]  /*dba0*/  IADD3 R9, P0, RZ, -R12, RZ ;  /* 0x8000000cff097210 */ /* 0x000fe20007f1e0ff */
[----:B------:R-:W-:Y:S01]  /*dbb0*/  FMUL R11, R8, UR4 ;  /* 0x00000004080b7c20 */ /* 0x000fe20008400000 */
[----:B------:R-:W-:Y:S01]  /*dbc0*/  IMAD.MOV.U32 R7, RZ, RZ, R16 ;  /* 0x000000ffff077224 */ /* 0x000fe200078e0010 */
[----:B------:R-:W1:Y:S01]  /*dbd0*/  LDC.64 R24, c[0x0][0x640] ;  /* 0x00019000ff187b82 */ /* 0x000e620000000a00 */
[----:B------:R-:W-:Y:S01]  /*dbe0*/  ULDC UR4, c[0x0][0x154] ;  /* 0x0000550000047ab9 */ /* 0x000fe20000000800 */
[----:B------:R-:W-:-:S02]  /*dbf0*/  IMAD.X R5, RZ, RZ, ~R5, P0 ;  /* 0x000000ffff057224 */ /* 0x000fc400000e0e05 */
[----:B------:R-:W2:Y:S01]  /*dc00*/  F2I.U32.TRUNC.NTZ R11, R11 ;  /* 0x0000000b000b7305 */ /* 0x000ea2000020f000 */
[----:B------:R-:W-:-:S03]  /*dc10*/  IMAD.WIDE.U32 R6, R9, R18, R6 ;  /* 0x0000001209067225 */ /* 0x000fc600078e0006 */
[----:B------:R-:W3:Y:S01]  /*dc20*/  LDC R13, c[0x0][0x144] ;  /* 0x00005100ff0d7b82 */ /* 0x000ee20000000800 */
[----:B------:R-:W-:-:S04]  /*dc30*/  IMAD R8, R5, R18, RZ ;  /* 0x0000001205087224 */ /* 0x000fc800078e02ff */
[----:B------:R-:W-:Y:S02]  /*dc40*/  IMAD R5, R9, R19, R8 ;  /* 0x0000001309057224 */ /* 0x000fe400078e0208 */
[----:B------:R-:W-:Y:S01]  /*dc50*/  IMAD.MOV.U32 R8, RZ, RZ, -0x1 ;  /* 0xffffffffff087424 */ /* 0x000fe200078e00ff */
[----:B------:R-:W4:Y:S01]  /*dc60*/  LDC R14, c[0x0][0x608] ;  /* 0x00018200ff0e7b82 */ /* 0x000f220000000800 */
[----:B------:R-:W-:Y:S01]  /*dc70*/  IMAD.IADD R5, R7, 0x1, R5 ;  /* 0x0000000107057824 */ /* 0x000fe200078e0205 */
[----:B------:R-:W-:-:S04]  /*dc80*/  I2FP.F32.U32 R7, R3 ;  /* 0x0000000300077245 */ /* 0x000fc80000201000 */
[-C--:B0-----:R-:W-:Y:S01]  /*dc90*/  SHF.R.U64 R10, R6, R20.reuse, R5 ;  /* 0x00000014060a7219 */ /* 0x081fe20000001205 */
[----:B--2---:R-:W-:Y:S01]  /*dca0*/  IMAD.MOV R6, RZ, RZ, -R11 ;  /* 0x000000ffff067224 */ /* 0x004fe200078e0a0b */
[----:B------:R-:W0:Y:S01]  /*dcb0*/  LDC R9, c[0x0][0x658] ;  /* 0x00019600ff097b82 */ /* 0x000e220000000800 */
[----:B-1----:R-:W-:Y:S01]  /*dcc0*/  ISETP.NE.U32.AND P0, PT, R24, RZ, PT ;  /* 0x000000ff1800720c */ /* 0x002fe20003f05070 */
[----:B------:R-:W-:Y:S01]  /*dcd0*/  FMUL R7, R7, UR4 ;  /* 0x0000000407077c20 */ /* 0x000fe20008400000 */
[----:B------:R-:W-:Y:S02]  /*dce0*/  SHF.R.U32.HI R5, RZ, R20, R5 ;  /* 0x00000014ff057219 */ /* 0x000fe40000011605 */
[----:B------:R-:W-:-:S03]  /*dcf0*/  ISETP.NE.AND.EX P0, PT, R25, RZ, PT, P0 ;  /* 0x000000ff1900720c */ /* 0x000fc60003f05300 */
[----:B------:R-:W1:Y:S01]  /*dd00*/  LDC R18, c[0x0][0x148] ;  /* 0x00005200ff127b82 */ /* 0x000e620000000800 */
[----:B---3--:R-:W-:Y:S02]  /*dd10*/  IMAD R21, R13, R6, R4 ;  /* 0x000000060d157224 */ /* 0x008fe400078e0204 */
[----:B------:R-:W-:-:S05]  /*dd20*/  IMAD.MOV.U32 R6, RZ, RZ, 0x1 ;  /* 0x00000001ff067424 */ /* 0x000fca00078e00ff */
[----:B------:R-:W2:Y:S01]  /*dd30*/  LDC R19, c[0x0][0x600] ;  /* 0x00018000ff137b82 */ /* 0x000ea20000000800 */
[-CC-:B----4-:R-:W-:Y:S02]  /*dd40*/  SHF.R.U64 R13, R10, R14.reuse, R5.reuse ;  /* 0x0000000e0a0d7219 */ /* 0x190fe40000001205 */
[----:B------:R-:W-:Y:S02]  /*dd50*/  SHF.R.U32.HI R4, RZ, R14, R5 ;  /* 0x0000000eff047219 */ /* 0x000fe40000011605 */
[----:B------:R3:W4:Y:S03]  /*dd60*/  F2I.U32.TRUNC.NTZ R14, R7 ;  /* 0x00000007000e7305 */ /* 0x000726000020f000 */
[----:B------:R-:W1:Y:S01]  /*dd70*/  LDC R22, c[0x0][0x648] ;  /* 0x00019200ff167b82 */ /* 0x000e620000000800 */
[-C--:B0-----:R-:W-:Y:S02]  /*dd80*/  SHF.R.U64 R15, R13, R9.reuse, R4 ;  /* 0x000000090d0f7219 */ /* 0x081fe40000001204 */
[----:B------:R-:W-:-:S02]  /*dd90*/  SHF.L.U32 R8, R8, R9, RZ ;  /* 0x0000000908087219 */ /* 0x000fc400000006ff */
[-C--:B------:R-:W-:Y:S01]  /*dda0*/  SHF.R.U32.HI R5, RZ, R9.reuse, R4 ;  /* 0x00000009ff057219 */ /* 0x080fe20000011604 */
[----:B------:R-:W-:Y:S01]  /*ddb0*/  IMAD.MOV.U32 R4, RZ, RZ, R15 ;  /* 0x000000ffff047224 */ /* 0x000fe200078e000f */
[----:B------:R-:W-:Y:S01]  /*ddc0*/  SHF.L.U32 R20, R6, R9, RZ ;  /* 0x0000000906147219 */ /* 0x000fe200000006ff */
[----:B------:R-:W0:Y:S01]  /*ddd0*/  LDC R26, c[0x0][0x638] ;  /* 0x00018e00ff1a7b82 */ /* 0x000e220000000800 */
[----:B------:R-:W-:-:S07]  /*dde0*/  LOP3.LUT R28, RZ, R8, RZ, 0x33, !PT ;  /* 0x00000008ff1c7212 */ /* 0x000fce00078e33ff */
        /* <DEDUP_REMOVED lines=12> */
.L_x_357:
[----:B------:R-:W3:Y:S01]  /*deb0*/  LDC R6, c[0x0][0x65c] ;  /* 0x00019700ff067b82 */ /* 0x000ee20000000800 */
[----:B-1----:R-:W-:Y:S01]  /*dec0*/  SHF.R.U64 R5, R4, R22, R5 ;  /* 0x0000001604057219 */ /* 0x002fe20000001205 */
[----:B--2---:R-:W-:Y:S01]  /*ded0*/  VIADD R7, R19, 0xffffffff ;  /* 0xffffffff13077836 */ /* 0x004fe20000000000 */
[----:B------:R-:W-:Y:S01]  /*dee0*/  LOP3.LUT R4, R13, R28, RZ, 0xc0, !PT ;  /* 0x0000001c0d047212 */ /* 0x000fe200078ec0ff */
[----:B------:R-:W-:Y:S02]  /*def0*/  IMAD.MOV R14, RZ, RZ, -R14 ;  /* 0x000000ffff0e7224 */ /* 0x000fe400078e0a0e */
[----:B------:R-:W-:Y:S01]  /*df00*/  IMAD.MOV.U32 R8, RZ, RZ, R12 ;  /* 0x000000ffff087224 */ /* 0x000fe200078e000c */
[----:B------:R-:W-:Y:S01]  /*df10*/  LOP3.LUT R10, R10, R7, RZ, 0xc0, !PT ;  /* 0x000000070a0a7212 */ /* 0x000fe200078ec0ff */
[----:B------:R-:W-:Y:S01]  /*df20*/  IMAD R4, R20, R5, R4 ;  /* 0x0000000514047224 */ /* 0x000fe200078e0204 */
[----:B---3--:R-:W-:Y:S01]  /*df30*/  ISETP.NE.AND P0, PT, R6, 0x1, PT ;  /* 0x000000010600780c */ /* 0x008fe20003f05270 */
[----:B------:R-:W-:-:S12]  /*df40*/  IMAD.MOV R6, RZ, RZ, -R5 ;  /* 0x000000ffff067224 */ /* 0x000fd800078e0a05 */
[----:B------:R-:W-:Y:S02]  /*df50*/  @P0 IMAD R21, R18, R14, R3 ;  /* 0x0000000e12150224 */ /* 0x000fe400078e0203 */
[----:B0-----:R-:W-:Y:S02]  /*df60*/  IMAD R3, R6, R26, R15 ;  /* 0x0000001a06037224 */ /* 0x001fe400078e020f */
[----:B------:R-:W-:Y:S02]  /*df70*/  IMAD R7, R4, R27, R21 ;  /* 0x0000001b04077224 */ /* 0x000fe400078e0215 */
[----:B------:R-:W-:Y:S02]  /*df80*/  IMAD R4, R3, R19, R10 ;  /* 0x0000001303047224 */ /* 0x000fe400078e020a */
[----:B------:R-:W-:-:S03]  /*df90*/  IMAD.MOV.U32 R6, RZ, RZ, 0x1 ;  /* 0x00000001ff067424 */ /* 0x000fc600078e00ff */
[----:B------:R-:W-:Y:S02]  /*dfa0*/  SEL R9, R4, R7, !P0 ;  /* 0x0000000704097207 */ /* 0x000fe40004000000 */
[----:B------:R-:W-:-:S07]  /*dfb0*/  SEL R7, R7, R4, !P0 ;  /* 0x0000000407077207 */ /* 0x000fce0004000000 */
.L_x_355:
[----:B------:R-:W-:-:S08]  /*dfc0*/  NOP ;  /* 0x0000000000007918 */ /* 0x000fd00000000000 */
[----:B------:R-:W0:-:S00]  /*dfd0*/  USETMAXREG.DEALLOC.CTAPOOL 0x28 ;  /* 0x00000028000079c8 */ /* 0x000e0000080e0500 */
[----:B0-----:R-:W-:-:S13]  /*dfe0*/  ISETP.NE.AND P0, PT, R0, RZ, PT ;  /* 0x000000ff0000720c */ /* 0x001fda0003f05270 */
[----:B------:R-:W-:Y:S05]  /*dff0*/  @P0 EXIT ;  /* 0x000000000000094d */ /* 0x000fea0003800000 */
[----:B------:R-:W-:Y:S01]  /*e000*/  LOP3.LUT P0, RZ, R6, 0xff, RZ, 0xc0, !PT ;  /* 0x000000ff06ff7812 */ /* 0x000fe2000780c0ff */
[----:B------:R-:W-:Y:S02]  /*e010*/  IMAD.MOV.U32 R3, RZ, RZ, 0x1 ;  /* 0x00000001ff037424 */ /* 0x000fe400078e00ff */
[----:B------:R-:W-:-:S10]  /*e020*/  IMAD.MOV.U32 R0, RZ, RZ, RZ ;  /* 0x000000ffff007224 */ /* 0x000fd400078e00ff */
[----:B------:R-:W-:Y:S05]  /*e030*/  @!P0 BRA `(.L_x_358) ;  /* 0x0000000c00708947 */ /* 0x000fea0003800000 */
[----:B------:R-:W0:Y:S01]  /*e040*/  LDC R0, c[0x0][0x28c] ;  /* 0x0000a300ff007b82 */ /* 0x000e220000000800 */
[----:B------:R-:W-:Y:S01]  /*e050*/  ULDC UR5, c[0x0][0x658] ;  /* 0x0001960000057ab9 */ /* 0x000fe20000000800 */
[----:B------:R-:W-:Y:S01]  /*e060*/  UMOV UR7, 0xffffffff ;  /* 0xffffffff00077882 */ /* 0x000fe20000000000 */
[----:B------:R-:W-:Y:S01]  /*e070*/  ULDC UR6, c[0x0][0xc] ;  /* 0x0000030000067ab9 */ /* 0x000fe20000000800 */
[----:B------:R-:W-:Y:S01]  /*e080*/  USHF.L.U32 UR9, UR7, UR5, URZ ;  /* 0x0000000507097299 */ /* 0x000fe2000800063f */
[C---:B------:R-:W-:Y:S01]  /*e090*/  LOP3.LUT P2, RZ, R23.reuse, 0x7f, RZ, 0xc0, !PT ;  /* 0x0000007f17ff7812 */ /* 0x040fe2000784c0ff */
[----:B------:R-:W-:Y:S01]  /*e0a0*/  UMOV UR8, 0x1 ;  /* 0x0000000100087882 */ /* 0x000fe20000000000 */
[----:B------:R-:W-:Y:S01]  /*e0b0*/  ULDC UR7, c[0x0][0x10] ;  /* 0x0000040000077ab9 */ /* 0x000fe20000000800 */
[----:B------:R-:W-:Y:S01]  /*e0c0*/  LOP3.LUT P0, RZ, R23, 0x1f, RZ, 0xc0, !PT ;  /* 0x0000001f17ff7812 */ /* 0x000fe2000780c0ff */
[----:B------:R-:W-:Y:S01]  /*e0d0*/  UIMAD.WIDE.U32 UR6, UR6, UR7, URZ ;  /* 0x00000007060672a5 */ /* 0x000fe2000f8e003f */
[----:B------:R-:W-:Y:S01]  /*e0e0*/  BSSY B0, `(.L_x_358) ;  /* 0x00000d1000007945 */ /* 0x000fe20003800000 */
[----:B------:R-:W-:Y:S01]  /*e0f0*/  USHF.L.U32 UR5, UR8, UR5, URZ ;  /* 0x0000000508057299 */ /* 0x000fe2000800063f */
[----:B------:R-:W-:Y:S01]  /*e100*/  IMAD.MOV.U32 R11, RZ, RZ, 0x1 ;  /* 0x00000001ff0b7424 */ /* 0x000fe200078e00ff */
[----:B------:R-:W-:Y:S01]  /*e110*/  LOP3.LUT R18, R2, 0x2, RZ, 0xfc, !PT ;  /* 0x0000000202127812 */ /* 0x000fe200078efcff */
[----:B------:R-:W-:Y:S01]  /*e120*/  ULDC UR8, c[0x0][0x14] ;  /* 0x0000050000087ab9 */ /* 0x000fe20000000800 */
[----:B------:R-:W-:Y:S01]  /*e130*/  PLOP3.LUT P0, PT, P0, P2, PT, 0x8a, 0x0 ;  /* 0x000000000000781c */ /* 0x000fe20000705172 */
[----:B------:R-:W-:-:S02]  /*e140*/  UIMAD.WIDE.U32 UR30, UR6, UR8, URZ ;  /* 0x00000008061e72a5 */ /* 0x000fc4000f8e003f */
[----:B------:R-:W-:Y:S01]  /*e150*/  UIMAD UR7, UR7, UR8, URZ ;  /* 0x00000008070772a4 */ /* 0x000fe2000f8e023f */
[----:B------:R-:W-:Y:S01]  /*e160*/  ULDC UR4, c[0x0][0x600] ;  /* 0x0001800000047ab9 */ /* 0x000fe20000000800 */
[----:B------:R-:W-:Y:S02]  /*e170*/  ULOP3.LUT UR6, URZ, UR9, URZ, 0x33, !UPT ;  /* 0x000000093f067292 */ /* 0x000fe4000f8e333f */
[----:B------:R-:W-:Y:S01]  /*e180*/  UIADD3 UR4, UR4, -0x1, URZ ;  /* 0xffffffff04047890 */ /* 0x000fe2000fffe03f */
[----:B0-----:R-:W-:Y:S01]  /*e190*/  VIADD R0, R0, 0xff ;  /* 0x000000ff00007836 */ /* 0x001fe20000000000 */
[----:B------:R-:W-:Y:S01]  /*e1a0*/  UIADD3 UR7, UR31, UR7, URZ ;  /* 0x000000071f077290 */ /* 0x000fe2000fffe03f */
[----:B------:R-:W-:-:S03]  /*e1b0*/  ULDC.64 UR38, c[0x0][0x198] ;  /* 0x0000660000267ab9 */ /* 0x000fc60000000a00 */
[----:B------:R-:W-:-:S04]  /*e1c0*/  SHF.R.S32.HI R3, RZ, 0x1f, R0 ;  /* 0x0000001fff037819 */ /* 0x000fc80000011400 */
[----:B------:R-:W-:Y:S01]  /*e1d0*/  LEA.HI R3, R3, R0, RZ, 0x8 ;  /* 0x0000000003037211 */ /* 0x000fe200078f40ff */
[----:B------:R-:W-:-:S03]  /*e1e0*/  IMAD.MOV.U32 R0, RZ, RZ, RZ ;  /* 0x000000ffff007224 */ /* 0x000fc600078e00ff */
[----:B------:R-:W-:Y:S01]  /*e1f0*/  SHF.R.S32.HI R13, RZ, 0x8, R3 ;  /* 0x00000008ff0d7819 */ /* 0x000fe20000011403 */
[----:B------:R-:W-:-:S04]  /*e200*/  IMAD.MOV.U32 R3, RZ, RZ, 0x1 ;  /* 0x00000001ff037424 */ /* 0x000fc800078e00ff */
[----:B------:R-:W-:-:S07]  /*e210*/  VIADD R10, R13, 0x1 ;  /* 0x000000010d0a7836 */ /* 0x000fce0000000000 */
.L_x_370:
[----:B------:R-:W-:-:S03]  /*e220*/  UMOV UR8, 0xffffffff ;  /* 0xffffffff00087882 */ /* 0x000fc60000000000 */
[----:B------:R-:W-:Y:S05]  /*e230*/  BRA.DIV UR8, `(.L_x_359) ;  /* 0x0000000e08907947 */ /* 0x000fea000b800000 */
[----:B------:R-:W-:-:S13]  /*e240*/  ELECT P6, URZ, PT ;  /* 0x00000000003f782f */ /* 0x000fda00038c0000 */
.L_x_379:
[----:B------:R-:W0:Y:S01]  /*e250*/  LDC R4, c[0x0][0x28c] ;  /* 0x0000a300ff047b82 */ /* 0x000e220000000800 */
[----:B------:R-:W-:Y:S01]  /*e260*/  BSSY B1, `(.L_x_360) ;  /* 0x0000043000017945 */ /* 0x000fe20003800000 */
[----:B0-----:R-:W-:-:S13]  /*e270*/  ISETP.LT.OR P6, PT, R4, 0x1, !P6 ;  /* 0x000000010400780c */ /* 0x001fda00077c1670 */
[----:B------:R-:W-:Y:S05]  /*e280*/  @P6 BRA `(.L_x_361) ;  /* 0x0000000400006947 */ /* 0x000fea0003800000 */
[----:B------:R-:W-:Y:S02]  /*e290*/  IMAD R14, R7, 0xc0, RZ ;  /* 0x000000c0070e7824 */ /* 0x000fe400078e02ff */
[----:B------:R-:W-:Y:S02]  /*e2a0*/  IMAD R15, R9, 0xa0, RZ ;  /* 0x000000a0090f7824 */ /* 0x000fe400078e02ff */
[----:B------:R-:W-:Y:S02]  /*e2b0*/  IMAD.MOV.U32 R20, RZ, RZ, RZ ;  /* 0x000000ffff147224 */ /* 0x000fe400078e00ff */
[----:B------:R-:W-:Y:S02]  /*e2c0*/  IMAD.MOV.U32 R4, RZ, RZ, R10 ;  /* 0x000000ffff047224 */ /* 0x000fe400078e000a */
[----:B------:R-:W-:Y:S02]  /*e2d0*/  IMAD.MOV.U32 R5, RZ, RZ, R3 ;  /* 0x000000ffff057224 */ /* 0x000fe400078e0003 */
[----:B------:R-:W-:-:S07]  /*e2e0*/  IMAD.MOV.U32 R6, RZ, RZ, R0 ;  /* 0x000000ffff067224 */ /* 0x000fce00078e0000 */
.L_x_365:
[----:B------:R-:W0:Y:S01]  /*e2f0*/  S2R R12, SR_CgaCtaId ;  /* 0x00000000000c7919 */ /* 0x000e220000008800 */
[----:B------:R-:W-:Y:S01]  /*e300*/  MOV R7, 0x400 ;  /* 0x0000040000077802 */ /* 0x000fe20000000f00 */
[----:B------:R-:W1:Y:S03]  /*e310*/  @!P2 LDC R9, c[0x0][0x500] ;  /* 0x00014000ff09ab82 */ /* 0x000e660000000800 */
[----:B0-----:R-:W-:Y:S02]  /*e320*/  LEA R19, R12, R7, 0x18 ;  /* 0x000000070c137211 */ /* 0x001fe400078ec0ff */
[----:B------:R-:W-:-:S03]  /*e330*/  SHF.L.U32 R7, R5, 0x1f, RZ ;  /* 0x0000001f05077819 */ /* 0x000fc600000006ff */
[----:B------:R-:W-:-:S04]  /*e340*/  IMAD R12, R6, 0x8, R19 ;  /* 0x00000008060c7824 */ /* 0x000fc800078e0213 */
[----:B------:R-:W0:Y:S02]  /*e350*/  SYNCS.PHASECHK.TRANS64.TRYWAIT P1, [R12+URZ+0x10], R7 ;  /* 0x000010070c0075a7 */ /* 0x000e24000802017f */
[----:B01----:R-:W-:Y:S05]  /*e360*/  @!P1 BRA `(.L_x_362) ;  /* 0x0000000c00649947 */ /* 0x003fea0003800000 */
.L_x_380:
[----:B0-----:R-:W-:Y:S01]  /*e370*/  PRMT R7, R18, 0x9910, RZ ;  /* 0x0000991012077816 */ /* 0x001fe200000000ff */
[----:B------:R0:W-:Y:S03]  /*e380*/  @!P2 SYNCS.ARRIVE.TRANS64 RZ, [R12+URZ], R9 ;  /* 0x000000090cffa9a7 */ /* 0x0001e6000800003f */
[----:B------:R-:W-:-:S13]  /*e390*/  ISETP.NE.AND P1, PT, R7, 0x2, PT ;  /* 0x000000020700780c */ /* 0x000fda0003f25270 */
[----:B0-----:R-:W-:Y:S05]  /*e3a0*/  @P1 BRA `(.L_x_363) ;  /* 0x0000000000041947 */ /* 0x001fea0003800000 */
[----:B------:R-:W-:Y:S01]  /*e3b0*/  BPT.TRAP 0x1 ;  /* 0x000000040000795c */ /* 0x000fe20000300000 */
.L_x_363:
[----:B------:R-:W-:Y:S05]  /*e3c0*/  @P0 BRA `(.L_x_364) ;  /* 0x0000000000040947 */ /* 0x000fea0003800000 */
[----:B------:R-:W-:Y:S01]  /*e3d0*/  BPT.TRAP 0x1 ;  /* 0x000000040000795c */ /* 0x000fe20000300000 */
.L_x_364:
[--C-:B------:R-:W-:Y:S01]  /*e3e0*/  IMAD R7, R6, 0xc000, R19.reuse ;  /* 0x0000c00006077824 */ /* 0x100fe200078e0213 */
[----:B------:R-:W-:Y:S01]  /*e3f0*/  R2UR UR34, R20 ;  /* 0x00000000142272ca */ /* 0x000fe200000e0000 */
[----:B------:R-:W-:Y:S01]  /*e400*/  IMAD R19, R6, 0xa000, R19 ;  /* 0x0000a00006137824 */ /* 0x000fe200078e0213 */
[----:B------:R-:W-:Y:S01]  /*e410*/  R2UR UR33, R12 ;  /* 0x000000000c2172ca */ /* 0x000fe200000e0000 */
[----:B------:R-:W-:Y:S01]  /*e420*/  VIADD R4, R4, 0xffffffff ;  /* 0xffffffff04047836 */ /* 0x000fe20000000000 */
[----:B------:R-:W-:Y:S01]  /*e430*/  R2UR UR24, R7 ;  /* 0x00000000071872ca */ /* 0x000fe200000e0000 */
[----:B------:R-:W-:Y:S01]  /*e440*/  UIADD3 UR14, UP0, UR38, 0xf0, URZ ;  /* 0x000000f0260e7890 */ /* 0x000fe2000ff1e03f */
[----:B------:R-:W-:Y:S01]  /*e450*/  R2UR UR8, R19 ;  /* 0x00000000130872ca */ /* 0x000fe200000e0000 */
[----:B------:R-:W-:Y:S01]  /*e460*/  UIADD3 UR40, UP1, UR38, 0x1f0, URZ ;  /* 0x000001f026287890 */ /* 0x000fe2000ff3e03f */
[----:B------:R-:W-:Y:S01]  /*e470*/  R2UR UR36, R8 ;  /* 0x00000000082472ca */ /* 0x000fe200000e0000 */
[----:B------:R-:W-:Y:S01]  /*e480*/  UIADD3.X UR15, URZ, UR39, URZ, UP0, !UPT ;  /* 0x000000273f0f7290 */ /* 0x000fe200087fe43f */
[----:B------:R-:W-:Y:S01]  /*e490*/  R2UR UR35, R14 ;  /* 0x000000000e2372ca */ /* 0x000fe200000e0000 */
[----:B------:R-:W-:Y:S01]  /*e4a0*/  UIADD3.X UR41, URZ, UR39, URZ, UP1, !UPT ;  /* 0x000000273f297290 */ /* 0x000fe20008ffe43f */
[----:B------:R-:W-:Y:S01]  /*e4b0*/  R2UR UR19, R15 ;  /* 0x000000000f1372ca */ /* 0x000fe200000e0000 */
[----:B------:R-:W-:Y:S01]  /*e4c0*/  UIADD3 UR26, UR34, 0x80, URZ ;  /* 0x00000080221a7890 */ /* 0x000fe2000fffe03f */
[----:B------:R-:W-:Y:S01]  /*e4d0*/  ISETP.GT.AND P3, PT, R4, 0x1, PT ;  /* 0x000000010400780c */ /* 0x000fe20003f64270 */
[----:B------:R-:W-:Y:S01]  /*e4e0*/  VIADD R6, R6, 0x1 ;  /* 0x0000000106067836 */ /* 0x000fe20000000000 */
[----:B------:R-:W-:Y:S01]  /*e4f0*/  UMOV UR22, 0x0 ;  /* 0x0000000000167882 */ /* 0x000fe20000000000 */
[----:B------:R-:W-:Y:S01]  /*e500*/  UIADD3 UR32, UR24, 0x100, URZ ;  /* 0x0000010018207890 */ /* 0x000fe2000fffe03f */
[----:B------:R-:W-:Y:S01]  /*e510*/  VIADD R20, R20, 0x100 ;  /* 0x0000010014147836 */ /* 0x000fe20000000000 */
[----:B------:R-:W-:Y:S01]  /*e520*/  UIADD3 UR24, UR24, 0x6100, URZ ;  /* 0x0000610018187890 */ /* 0x000fe2000fffe03f */
[----:B------:R-:W-:Y:S01]  /*e530*/  ISETP.NE.AND P1, PT, R6, 0x2, PT ;  /* 0x000000020600780c */ /* 0x000fe20003f25270 */
[----:B------:R-:W-:-:S02]  /*e540*/  UIADD3 UR16, UR8, 0x18100, URZ ;  /* 0x0001810008107890 */ /* 0x000fc4000fffe03f */
[----:B------:R-:W-:Y:S01]  /*e550*/  UIADD3 UR8, UR8, 0x1d100, URZ ;  /* 0x0001d10008087890 */ /* 0x000fe2000fffe03f */
[----:B------:R-:W-:Y:S01]  /*e560*/  SEL R12, RZ, 0x1, P1 ;  /* 0x00000001ff0c7807 */ /* 0x000fe20000800000 */
[----:B------:R-:W-:Y:S01]  /*e570*/  UMOV UR23, 0x10000000 ;  /* 0x1000000000177882 */ /* 0x000fe20000000000 */
[----:B------:R-:W-:Y:S01]  /*e580*/  UMOV UR25, UR33 ;  /* 0x0000002100197c82 */ /* 0x000fe20008000000 */
[----:B------:R-:W-:Y:S01]  /*e590*/  UMOV UR28, UR36 ;  /* 0x00000024001c7c82 */ /* 0x000fe20008000000 */
[----:B------:R-:W-:Y:S01]  /*e5a0*/  UMOV UR27, UR35 ;  /* 0x00000023001b7c82 */ /* 0x000fe20008000000 */
[----:B------:R-:W-:Y:S01]  /*e5b0*/  UMOV UR17, UR33 ;  /* 0x0000002100117c82 */ /* 0x000fe20008000000 */
[----:B------:R-:W-:Y:S01]  /*e5c0*/  UMOV UR18, UR34 ;  /* 0x0000002200127c82 */ /* 0x000fe20008000000 */
[----:B------:R-:W-:Y:S01]  /*e5d0*/  UMOV UR20, UR36 ;  /* 0x0000002400147c82 */ /* 0x000fe20008000000 */
[----:B------:R0:W-:Y:S01]  /*e5e0*/  UTMALDG.3D [UR32], [UR14], desc[UR22] ;  /* 0x000016200e0075b4 */ /* 0x0001e20008011000 */
[----:B------:R-:W-:Y:S01]  /*e5f0*/  UMOV UR9, UR33 ;  /* 0x0000002100097c82 */ /* 0x000fe20008000000 */
[----:B------:R-:W-:Y:S01]  /*e600*/  UMOV UR11, UR19 ;  /* 0x00000013000b7c82 */ /* 0x000fe20008000000 */
[----:B------:R-:W-:Y:S01]  /*e610*/  UMOV UR12, UR36 ;  /* 0x00000024000c7c82 */ /* 0x000fe20008000000 */
[----:B------:R-:W-:Y:S01]  /*e620*/  UMOV UR10, UR26 ;  /* 0x0000001a000a7c82 */ /* 0x000fe20008000000 */
[----:B------:R-:W-:-:S02]  /*e630*/  LOP3.LUT R5, R5, R12, RZ, 0x3c, !PT ;  /* 0x0000000c05057212 */ /* 0x000fc400078e3cff */
[----:B------:R-:W-:Y:S01]  /*e640*/  SEL R6, R6, RZ, P1 ;  /* 0x000000ff06067207 */ /* 0x000fe20000800000 */
[----:B------:R0:W-:Y:S01]  /*e650*/  UTMALDG.3D [UR24], [UR14], desc[UR22] ;  /* 0x000016180e0075b4 */ /* 0x0001e20008011000 */
[----:B------:R0:W-:Y:S01]  /*e660*/  UTMALDG.3D [UR16], [UR40], desc[UR22] ;  /* 0x00001610280075b4 */ /* 0x0001e20008011000 */
[----:B------:R0:W-:Y:S02]  /*e670*/  UTMALDG.3D [UR8], [UR40], desc[UR22] ;  /* 0x00001608280075b4 */ /* 0x0001e40008011000 */
[----:B0-----:R-:W-:Y:S05]  /*e680*/  @P3 BRA `(.L_x_365) ;  /* 0xfffffffc00183947 */ /* 0x001fea000383ffff */
.L_x_361:
[----:B------:R-:W-:Y:S05]  /*e690*/  BSYNC B1 ;  /* 0x0000000000017941 */ /* 0x000fea0003800000 */
.L_x_360:
[----:B------:R-:W-:Y:S01]  /*e6a0*/  LOP3.LUT P3, RZ, R11, 0xff, RZ, 0xc0, !PT ;  /* 0x000000ff0bff7812 */ /* 0x000fe2000786c0ff */
[----:B------:R-:W-:Y:S01]  /*e6b0*/  IMAD.IADD R0, R13, 0x1, R0 ;  /* 0x000000010d007824 */ /* 0x000fe200078e0200 */
[----:B------:R-:W-:Y:S01]  /*e6c0*/  IADD3 R17, P4, R17, UR30, RZ ;  /* 0x0000001e11117c10 */ /* 0x000fe2000ff9e0ff */
[----:B------:R-:W-:Y:S01]  /*e6d0*/  ULDC.64 UR8, c[0x0][0x650] ;  /* 0x0001940000087ab9 */ /* 0x000fe20000000a00 */
[----:B------:R-:W-:Y:S01]  /*e6e0*/  BSSY B1, `(.L_x_366) ;  /* 0x000006e000017945 */ /* 0x000fe20003800000 */
[----:B------:R-:W-:Y:S01]  /*e6f0*/  IMAD.MOV.U32 R7, RZ, RZ, -0x1 ;  /* 0xffffffffff077424 */ /* 0x000fe200078e00ff */
[----:B------:R-:W-:Y:S01]  /*e700*/  SHF.R.U32.HI R4, RZ, 0x1, R0 ;  /* 0x00000001ff047819 */ /* 0x000fe20000011600 */
[----:B------:R-:W-:Y:S01]  /*e710*/  IMAD.MOV.U32 R9, RZ, RZ, -0x1 ;  /* 0xffffffffff097424 */ /* 0x000fe200078e00ff */
[----:B------:R-:W-:Y:S01]  /*e720*/  ISETP.GT.U32.AND P1, PT, R0, 0x1, PT ;  /* 0x000000010000780c */ /* 0x000fe20003f24070 */
[----:B------:R-:W-:Y:S01]  /*e730*/  IMAD.MOV.U32 R8, RZ, RZ, -0x1 ;  /* 0xffffffffff087424 */ /* 0x000fe200078e00ff */
[----:B------:R-:W-:-:S02]  /*e740*/  LOP3.LUT R4, R4, 0x1, RZ, 0xc0, !PT ;  /* 0x0000000104047812 */ /* 0x000fc400078ec0ff */
[----:B------:R-:W-:Y:S01]  /*e750*/  ISETP.LT.U32.AND P1, PT, R13, 0x2, P1 ;  /* 0x000000020d00780c */ /* 0x000fe20000f21070 */
[----:B------:R-:W0:Y:S01]  /*e760*/  @P3 S2R R6, SR_CgaCtaId ;  /* 0x0000000000063919 */ /* 0x000e220000008800 */
[----:B------:R-:W-:Y:S02]  /*e770*/  @P3 MOV R5, 0x400 ;  /* 0x0000040000053802 */ /* 0x000fe40000000f00 */
[----:B------:R-:W-:Y:S02]  /*e780*/  IADD3.X R16, R16, UR7, RZ, P4, !PT ;  /* 0x0000000710107c10 */ /* 0x000fe4000a7fe4ff */
[----:B------:R-:W-:Y:S02]  /*e790*/  ISETP.GE.U32.AND P4, PT, R17, UR8, PT ;  /* 0x0000000811007c0c */ /* 0x000fe4000bf86070 */
[----:B------:R-:W-:Y:S02]  /*e7a0*/  LOP3.LUT R0, R0, 0x1, RZ, 0xc0, !PT ;  /* 0x0000000100007812 */ /* 0x000fe400078ec0ff */
[----:B------:R-:W-:-:S02]  /*e7b0*/  PRMT R11, RZ, 0x7610, R11 ;  /* 0x00007610ff0b7816 */ /* 0x000fc4000000000b */
[----:B0-----:R-:W-:-:S04]  /*e7c0*/  @P3 LEA R5, R6, R5, 0x18 ;  /* 0x0000000506053211 */ /* 0x001fc800078ec0ff */
[----:B------:R0:W-:Y:S01]  /*e7d0*/  @P3 SYNCS.ARRIVE.TRANS64.A1T0 RZ, [R5+URZ+0x38], RZ ;  /* 0x000038ff05ff39a7 */ /* 0x0001e2000810003f */
[----:B------:R-:W-:Y:S02]  /*e7e0*/  ISETP.NE.U32.AND P3, PT, R4, 0x1, PT ;  /* 0x000000010400780c */ /* 0x000fe40003f65070 */
[----:B------:R-:W-:Y:S02]  /*e7f0*/  SEL R4, RZ, 0x1, !P1 ;  /* 0x00000001ff047807 */ /* 0x000fe40004800000 */
[----:B------:R-:W-:Y:S02]  /*e800*/  ISETP.GE.U32.AND.EX P1, PT, R16, UR9, PT, P4 ;  /* 0x0000000910007c0c */ /* 0x000fe4000bf26140 */
[----:B------:R-:W-:-:S04]  /*e810*/  ISETP.GT.U32.AND P3, PT, R13, 0x1, !P3 ;  /* 0x000000010d00780c */ /* 0x000fc80005f64070 */
[----:B0-----:R-:W-:-:S04]  /*e820*/  SEL R5, RZ, 0x1, !P3 ;  /* 0x00000001ff057807 */ /* 0x001fc80005800000 */
[--C-:B------:R-:W-:Y:S02]  /*e830*/  LOP3.LUT R3, R5, R3, R4.reuse, 0x96, !PT ;  /* 0x0000000305037212 */ /* 0x100fe400078e9604 */
[----:B------:R-:W-:Y:S01]  /*e840*/  PRMT R4, RZ, 0x7610, R4 ;  /* 0x00007610ff047816 */ /* 0x000fe20000000004 */
[----:B------:R-:W-:Y:S06]  /*e850*/  @P1 BRA `(.L_x_367) ;  /* 0x0000000400581947 */ /* 0x000fec0003800000 */
[----:B------:R-:W-:Y:S01]  /*e860*/  ULDC.64 UR8, c[0x0][0x628] ;  /* 0x00018a0000087ab9 */ /* 0x000fe20000000a00 */
[----:B------:R-:W0:Y:S01]  /*e870*/  S2R R14, SR_CTAID.X ;  /* 0x00000000000e7919 */ /* 0x000e220000002500 */
[----:B------:R-:W-:Y:S01]  /*e880*/  ISETP.NE.U32.AND P1, PT, RZ, UR8, PT ;  /* 0x00000008ff007c0c */ /* 0x000fe2000bf25070 */
[----:B------:R-:W-:Y:S01]  /*e890*/  ULDC UR11, c[0x0][0x630] ;  /* 0x00018c00000b7ab9 */ /* 0x000fe20000000800 */
[----:B------:R-:W-:Y:S01]  /*e8a0*/  IMAD.MOV.U32 R4, RZ, RZ, R17 ;  /* 0x000000ffff047224 */ /* 0x000fe200078e0011 */
[----:B------:R-:W1:Y:S01]  /*e8b0*/  S2R R12, SR_CTAID.Y ;  /* 0x00000000000c7919 */ /* 0x000e620000002600 */
[----:B------:R-:W-:Y:S01]  /*e8c0*/  ISETP.NE.AND.EX P1, PT, RZ, UR9, PT, P1 ;  /* 0x00000009ff007c0c */ /* 0x000fe2000bf25310 */
[----:B------:R-:W-:-:S12]  /*e8d0*/  IMAD.MOV.U32 R5, RZ, RZ, R16 ;  /* 0x000000ffff057224 */ /* 0x000fd800078e0010 */
[----:B------:R-:W-:Y:S05]  /*e8e0*/  @!P1 BRA `(.L_x_368) ;  /* 0x0000000000289947 */ /* 0x000fea0003800000 */
[----:B------:R-:W-:Y:S02]  /*e8f0*/  ULDC UR10, c[0x0][0x634] ;  /* 0x00018d00000a7ab9 */ /* 0x000fe40000000800 */
[----:B------:R-:W-:-:S05]  /*e900*/  IADD3 R9, P1, R17, UR10, RZ ;  /* 0x0000000a11097c10 */ /* 0x000fca000ff3e0ff */
[----:B------:R-:W-:-:S04]  /*e910*/  IMAD.X R15, RZ, RZ, R16, P1 ;  /* 0x000000ffff0f7224 */ /* 0x000fc800008e0610 */
[----:B------:R-:W-:-:S04]  /*e920*/  IMAD.WIDE.U32 R6, R15, UR8, RZ ;  /* 0x000000080f067c25 */ /* 0x000fc8000f8e00ff */
[----:B------:R-:W-:-:S04]  /*e930*/  IMAD.WIDE.U32 R6, P1, R9, UR9, R6 ;  /* 0x0000000909067c25 */ /* 0x000fc8000f820006 */
[----:B------:R-:W-:-:S04]  /*e940*/  IMAD.WIDE.U32 R8, R9, UR8, RZ ;  /* 0x0000000809087c25 */ /* 0x000fc8000f8e00ff */
[----:B------:R-:W-:Y:S01]  /*e950*/  IMAD.X R5, RZ, RZ, RZ, P1 ;  /* 0x000000ffff057224 */ /* 0x000fe200008e06ff */
[----:B------:R-:W-:Y:S01]  /*e960*/  IADD3 RZ, P1, R9, R6, RZ ;  /* 0x0000000609ff7210 */ /* 0x000fe20007f3e0ff */
[----:B------:R-:W-:-:S04]  /*e970*/  IMAD.MOV.U32 R4, RZ, RZ, R7 ;  /* 0x000000ffff047224 */ /* 0x000fc800078e0007 */
[----:B------:R-:W-:-:S08]  /*e980*/  IMAD.WIDE.U32.X R4, R15, UR9, R4, P1 ;  /* 0x000000090f047c25 */ /* 0x000fd000088e0404 */
.L_x_368:
[--C-:B------:R-:W-:Y:S01]  /*e990*/  SHF.R.U64 R8, R4, UR11, R5.reuse ;  /* 0x0000000b04087c19 */ /* 0x100fe20008001205 */
[----:B------:R-:W-:Y:S01]  /*e9a0*/  ULDC.64 UR8, c[0x0][0x620] ;  /* 0x0001880000087ab9 */ /* 0x000fe20000000a00 */
[----:B------:R-:W-:Y:S01]  /*e9b0*/  SHF.R.U32.HI R4, RZ, UR11, R5 ;  /* 0x0000000bff047c19 */ /* 0x000fe20008011605 */
[----:B------:R-:W-:Y:S01]  /*e9c0*/  IMAD.MOV.U32 R5, RZ, RZ, R16 ;  /* 0x000000ffff057224 */ /* 0x000fe200078e0010 */
[----:B------:R-:W-:Y:S01]  /*e9d0*/  IADD3 R7, P1, RZ, -R8, RZ ;  /* 0x80000008ff077210 */ /* 0x000fe20007f3e0ff */
[----:B------:R-:W2:Y:S01]  /*e9e0*/  LDC R25, c[0x0][0x144] ;  /* 0x00005100ff197b82 */ /* 0x000ea20000000800 */
[----:B0-----:R-:W-:Y:S01]  /*e9f0*/  I2FP.F32.U32 R9, R14 ;  /* 0x0000000e00097245 */ /* 0x001fe20000201000 */
[----:B------:R-:W-:Y:S01]  /*ea00*/  ULDC.64 UR12, c[0x0][0x640] ;  /* 0x00019000000c7ab9 */ /* 0x000fe20000000a00 */
[----:B------:R-:W-:Y:S01]  /*ea10*/  ULDC UR10, c[0x0][0x608] ;  /* 0x00018200000a7ab9 */ /* 0x000fe20000000800 */
[----:B------:R-:W-:Y:S01]  /*ea20*/  IMAD.X R4, RZ, RZ, ~R4, P1 ;  /* 0x000000ffff047224 */ /* 0x000fe200008e0e04 */
[----:B------:R-:W-:-:S03]  /*ea30*/  ISETP.NE.U32.AND P1, PT, RZ, UR12, PT ;  /* 0x0000000cff007c0c */ /* 0x000fc6000bf25070 */
[----:B------:R-:W-:Y:S01]  /*ea40*/  IMAD R6, R4, UR8, RZ ;  /* 0x0000000804067c24 */ /* 0x000fe2000f8e02ff */
[----:B------:R-:W0:Y:S01]  /*ea50*/  LDC R19, c[0x0][0x148] ;  /* 0x00005200ff137b82 */ /* 0x000e220000000800 */
[----:B------:R-:W-:Y:S01]  /*ea60*/  IMAD.MOV.U32 R4, RZ, RZ, R17 ;  /* 0x000000ffff047224 */ /* 0x000fe200078e0011 */
[----:B------:R-:W-:-:S03]  /*ea70*/  ISETP.NE.AND.EX P1, PT, RZ, UR13, PT, P1 ;  /* 0x0000000dff007c0c */ /* 0x000fc6000bf25310 */
[----:B------:R-:W-:Y:S01]  /*ea80*/  IMAD.WIDE.U32 R4, R7, UR8, R4 ;  /* 0x0000000807047c25 */ /* 0x000fe2000f8e0004 */
[----:B------:R-:W-:-:S03]  /*ea90*/  ULDC UR8, c[0x0][0x150] ;  /* 0x0000540000087ab9 */ /* 0x000fc60000000800 */
[----:B------:R-:W-:Y:S02]  /*eaa0*/  IMAD R7, R7, UR9, R6 ;  /* 0x0000000907077c24 */ /* 0x000fe4000f8e0206 */
[----:B------:R-:W-:Y:S01]  /*eab0*/  FMUL R6, R9, UR8 ;  /* 0x0000000809067c20 */ /* 0x000fe20008400000 */
[----:B------:R-:W-:Y:S01]  /*eac0*/  ULDC UR8, c[0x0][0x618] ;  /* 0x0001860000087ab9 */ /* 0x000fe20000000800 */
[----:B------:R-:W-:Y:S01]  /*ead0*/  ULDC UR9, c[0x0][0x154] ;  /* 0x0000550000097ab9 */ /* 0x000fe20000000800 */
[----:B------:R-:W-:-:S03]  /*eae0*/  IMAD.IADD R5, R5, 0x1, R7 ;  /* 0x0000000105057824 */ /* 0x000fc600078e0207 */
[----:B------:R-:W3:Y:S02]  /*eaf0*/  F2I.U32.TRUNC.NTZ R6, R6 ;  /* 0x0000000600067305 */ /* 0x000ee4000020f000 */
[----:B------:R-:W-:Y:S02]  /*eb00*/  SHF.R.U64 R9, R4, UR8, R5 ;  /* 0x0000000804097c19 */ /* 0x000fe40008001205 */
[----:B-1----:R-:W-:-:S05]  /*eb10*/  I2FP.F32.U32 R4, R12 ;  /* 0x0000000c00047245 */ /* 0x002fca0000201000 */
[----:B------:R-:W-:Y:S01]  /*eb20*/  FMUL R21, R4, UR9 ;  /* 0x0000000904157c20 */ /* 0x000fe20008400000 */
[----:B------:R-:W-:Y:S01]  /*eb30*/  SHF.R.U32.HI R4, RZ, UR8, R5 ;  /* 0x00000008ff047c19 */ /* 0x000fe20008011605 */
[----:B------:R-:W-:-:S03]  /*eb40*/  ULDC UR8, c[0x0][0x658] ;  /* 0x0001960000087ab9 */ /* 0x000fc60000000800 */
[--C-:B------:R-:W-:Y:S01]  /*eb50*/  SHF.R.U64 R20, R9, UR10, R4.reuse ;  /* 0x0000000a09147c19 */ /* 0x100fe20008001204 */
[----:B------:R-:W1:Y:S01]  /*eb60*/  F2I.U32.TRUNC.NTZ R21, R21 ;  /* 0x0000001500157305 */ /* 0x000e62000020f000 */
[----:B------:R-:W-:Y:S01]  /*eb70*/  SHF.R.U32.HI R5, RZ, UR10, R4 ;  /* 0x0000000aff057c19 */ /* 0x000fe20008011604 */
[----:B---3--:R-:W-:-:S03]  /*eb80*/  IMAD.MOV R6, RZ, RZ, -R6 ;  /* 0x000000ffff067224 */ /* 0x008fc600078e0a06 */
[--C-:B------:R-:W-:Y:S01]  /*eb90*/  SHF.R.U64 R15, R20, UR8, R5.reuse ;  /* 0x00000008140f7c19 */ /* 0x100fe20008001205 */
[----:B--2---:R-:W-:Y:S01]  /*eba0*/  IMAD R14, R25, R6, R14 ;  /* 0x00000006190e7224 */ /* 0x004fe200078e020e */
[----:B------:R-:W-:-:S03]  /*ebb0*/  SHF.R.U32.HI R23, RZ, UR8, R5 ;  /* 0x00000008ff177c19 */ /* 0x000fc60008011605 */
[----:B------:R-:W-:Y:S02]  /*ebc0*/  IMAD.MOV.U32 R4, RZ, RZ, R15 ;  /* 0x000000ffff047224 */ /* 0x000fe400078e000f */
[----:B------:R-:W-:Y:S01]  /*ebd0*/  IMAD.MOV.U32 R5, RZ, RZ, R23 ;  /* 0x000000ffff057224 */ /* 0x000fe200078e0017 */
[----:B------:R-:W-:Y:S06]  /*ebe0*/  @!P1 BRA `(.L_x_369) ;  /* 0x0000000000289947 */ /* 0x000fec0003800000 */
[----:B------:R-:W-:Y:S02]  /*ebf0*/  ULDC UR8, c[0x0][0x64c] ;  /* 0x0001930000087ab9 */ /* 0x000fe40000000800 */
[----:B------:R-:W-:-:S05]  /*ec00*/  IADD3 R5, P1, R15, UR8, RZ ;  /* 0x000000080f057c10 */ /* 0x000fca000ff3e0ff */
[----:B------:R-:W-:-:S04]  /*ec10*/  IMAD.X R23, RZ, RZ, R23, P1 ;  /* 0x000000ffff177224 */ /* 0x000fc800008e0617 */
[----:B------:R-:W-:-:S04]  /*ec20*/  IMAD.WIDE.U32 R6, R23, UR12, RZ ;  /* 0x0000000c17067c25 */ /* 0x000fc8000f8e00ff */
[----:B------:R-:W-:-:S04]  /*ec30*/  IMAD.WIDE.U32 R6, P1, R5, UR13, R6 ;  /* 0x0000000d05067c25 */ /* 0x000fc8000f820006 */
[----:B------:R-:W-:-:S04]  /*ec40*/  IMAD.WIDE.U32 R4, R5, UR12, RZ ;  /* 0x0000000c05047c25 */ /* 0x000fc8000f8e00ff */
[----:B------:R-:W-:Y:S01]  /*ec50*/  IMAD.MOV.U32 R4, RZ, RZ, R7 ;  /* 0x000000ffff047224 */ /* 0x000fe200078e0007 */
[----:B------:R-:W-:Y:S01]  /*ec60*/  IADD3 RZ, P3, R5, R6, RZ ;  /* 0x0000000605ff7210 */ /* 0x000fe20007f7e0ff */
[----:B------:R-:W-:-:S04]  /*ec70*/  IMAD.X R5, RZ, RZ, RZ, P1 ;  /* 0x000000ffff057224 */ /* 0x000fc800008e06ff */
[----:B------:R-:W-:-:S08]  /*ec80*/  IMAD.WIDE.U32.X R4, R23, UR13, R4, P3 ;  /* 0x0000000d17047c25 */ /* 0x000fd000098e0404 */
.L_x_369:
[----:B------:R-:W2:Y:S01]  /*ec90*/  LDC R6, c[0x0][0x65c] ;  /* 0x00019700ff067b82 */ /* 0x000ea20000000800 */
[----:B------:R-:W-:Y:S01]  /*eca0*/  ULDC UR8, c[0x0][0x648] ;  /* 0x0001920000087ab9 */ /* 0x000fe20000000800 */
[----:B------:R-:W-:Y:S01]  /*ecb0*/  LOP3.LUT R20, R20, UR6, RZ, 0xc0, !PT ;  /* 0x0000000614147c12 */ /* 0x000fe2000f8ec0ff */
[----:B-1----:R-:W-:Y:S01]  /*ecc0*/  IMAD.MOV R21, RZ, RZ, -R21 ;  /* 0x000000ffff157224 */ /* 0x002fe200078e0a15 */
[----:B------:R-:W-:Y:S01]  /*ecd0*/  SHF.R.U64 R5, R4, UR8, R5 ;  /* 0x0000000804057c19 */ /* 0x000fe20008001205 */
[----:B------:R-:W-:Y:S01]  /*ece0*/  ULDC UR8, c[0x0][0x638] ;  /* 0x00018e0000087ab9 */ /* 0x000fe20000000800 */
[----:B------:R-:W-:-:S03]  /*ecf0*/  ULDC UR9, c[0x0][0x610] ;  /* 0x0001840000097ab9 */ /* 0x000fc60000000800 */
[----:B------:R-:W-:Y:S02]  /*ed00*/  IMAD.MOV R4, RZ, RZ, -R5 ;  /* 0x000000ffff047224 */ /* 0x000fe400078e0a05 */
[----:B------:R-:W-:Y:S02]  /*ed10*/  IMAD R5, R5, UR5, R20 ;  /* 0x0000000505057c24 */ /* 0x000fe4000f8e0214 */
[----:B------:R-:W-:Y:S01]  /*ed20*/  IMAD R15, R4, UR8, R15 ;  /* 0x00000008040f7c24 */ /* 0x000fe2000f8e020f */
[----:B------:R-:W-:Y:S01]  /*ed30*/  ULDC UR8, c[0x0][0x600] ;  /* 0x0001800000087ab9 */ /* 0x000fe20000000800 */
[----:B------:R-:W-:Y:S01]  /*ed40*/  IMAD.MOV.U32 R4, RZ, RZ, 0x1 ;  /* 0x00000001ff047424 */ /* 0x000fe200078e00ff */
[----:B--2---:R-:W-:Y:S02]  /*ed50*/  ISETP.NE.AND P1, PT, R6, 0x1, PT ;  /* 0x000000010600780c */ /* 0x004fe40003f25270 */
[----:B------:R-:W-:-:S05]  /*ed60*/  LOP3.LUT R6, R9, UR4, RZ, 0xc0, !PT ;  /* 0x0000000409067c12 */ /* 0x000fca000f8ec0ff */
[----:B------:R-:W-:-:S06]  /*ed70*/  IMAD R15, R15, UR8, R6 ;  /* 0x000000080f0f7c24 */ /* 0x000fcc000f8e0206 */
[----:B0-----:R-:W-:-:S04]  /*ed80*/  @P1 IMAD R14, R19, R21, R12 ;  /* 0x00000015130e1224 */ /* 0x001fc800078e020c */
[----:B------:R-:W-:-:S05]  /*ed90*/  IMAD R14, R5, UR9, R14 ;  /* 0x00000009050e7c24 */ /* 0x000fca000f8e020e */
[----:B------:R-:W-:Y:S02]  /*eda0*/  SEL R9, R15, R14, !P1 ;  /* 0x0000000e0f097207 */ /* 0x000fe40004800000 */
[----:B------:R-:W-:-:S07]  /*edb0*/  SEL R7, R14, R15, !P1 ;  /* 0x0000000f0e077207 */ /* 0x000fce0004800000 */
.L_x_367:
[----:B------:R-:W-:Y:S05]  /*edc0*/  BSYNC B1 ;  /* 0x0000000000017941 */ /* 0x000fea0003800000 */
.L_x_366:
[----:B------:R-:W-:-:S13]  /*edd0*/  LOP3.LUT P1, RZ, R4, 0xff, RZ, 0xc0, !PT ;  /* 0x000000ff04ff7812 */ /* 0x000fda000782c0ff */
[----:B------:R-:W-:Y:S05]  /*ede0*/  @P1 BRA `(.L_x_370) ;  /* 0xfffffff4000c1947 */ /* 0x000fea000383ffff */
[----:B------:R-:W-:Y:S05]  /*edf0*/  BSYNC B0 ;  /* 0x0000000000007941 */ /* 0x000fea0003800000 */
.L_x_358:
[----:B------:R-:W-:-:S03]  /*ee00*/  UMOV UR8, 0xffffffff ;  /* 0xffffffff00087882 */ /* 0x000fc60000000000 */
[----:B------:R-:W-:Y:S05]  /*ee10*/  BRA.DIV UR8, `(.L_x_371) ;  /* 0x0000000208cc7947 */ /* 0x000fea000b800000 */
[----:B------:R-:W-:-:S13]  /*ee20*/  ELECT P6, URZ, PT ;  /* 0x00000000003f782f */ /* 0x000fda00038c0000 */
.L_x_383:
[----:B------:R-:W-:Y:S04]  /*ee30*/  BSSY B0, `(.L_x_372) ;  /* 0x0000019000007945 */ /* 0x000fe80003800000 */
[----:B------:R-:W-:Y:S05]  /*ee40*/  @!P6 BRA `(.L_x_373) ;  /* 0x00000000005ce947 */ /* 0x000fea0003800000 */
[----:B------:R-:W-:-:S04]  /*ee50*/  LOP3.LUT R2, R2, 0x2, RZ, 0xfc, !PT ;  /* 0x0000000202027812 */ /* 0x000fc800078efcff */
[----:B------:R-:W-:-:S13]  /*ee60*/  ISETP.NE.AND P0, PT, R2, 0x3, PT ;  /* 0x000000030200780c */ /* 0x000fda0003f05270 */
[----:B------:R-:W-:Y:S05]  /*ee70*/  @!P0 BRA `(.L_x_374) ;  /* 0x0000000000048947 */ /* 0x000fea0003800000 */
[----:B------:R-:W-:Y:S01]  /*ee80*/  BPT.TRAP 0x1 ;  /* 0x000000040000795c */ /* 0x000fe20000300000 */
.L_x_374:
[----:B------:R-:W0:Y:S01]  /*ee90*/  S2R R5, SR_CgaCtaId ;  /* 0x0000000000057919 */ /* 0x000e220000008800 */
[----:B------:R-:W-:Y:S02]  /*eea0*/  MOV R2, 0x400 ;  /* 0x0000040000027802 */ /* 0x000fe40000000f00 */
[----:B------:R-:W-:Y:S02]  /*eeb0*/  SHF.L.U32 R4, R3, 0x1f, RZ ;  /* 0x0000001f03047819 */ /* 0x000fe400000006ff */
[----:B0-----:R-:W-:-:S05]  /*eec0*/  LEA R5, R5, R2, 0x18 ;  /* 0x0000000205057211 */ /* 0x001fca00078ec0ff */
[----:B------:R-:W-:-:S04]  /*eed0*/  VIADD R5, R5, 0x10 ;  /* 0x0000001005057836 */ /* 0x000fc80000000000 */
[C---:B------:R-:W-:Y:S02]  /*eee0*/  IMAD R7, R0.reuse, 0x8, R5 ;  /* 0x0000000800077824 */ /* 0x040fe400078e0205 */
[----:B------:R-:W-:Y:S02]  /*eef0*/  VIADD R0, R0, 0x1 ;  /* 0x0000000100007836 */ /* 0x000fe40000000000 */
[----:B------:R-:W0:Y:S03]  /*ef00*/  SYNCS.PHASECHK.TRANS64.TRYWAIT P0, [R7+URZ], R4 ;  /* 0x00000004070075a7 */ /* 0x000e26000800017f */
[----:B------:R-:W-:-:S04]  /*ef10*/  ISETP.NE.AND P1, PT, R0, 0x2, PT ;  /* 0x000000020000780c */ /* 0x000fc80003f25270 */
[----:B------:R-:W-:Y:S02]  /*ef20*/  SEL R2, RZ, 0x1, P1 ;  /* 0x00000001ff027807 */ /* 0x000fe40000800000 */
[----:B------:R-:W-:Y:S02]  /*ef30*/  SEL R0, R0, RZ, P1 ;  /* 0x000000ff00007207 */ /* 0x000fe40000800000 */
[----:B------:R-:W-:Y:S01]  /*ef40*/  LOP3.LUT R2, R3, R2, RZ, 0x3c, !PT ;  /* 0x0000000203027212 */ /* 0x000fe200078e3cff */
[----:B0-----:R-:W-:Y:S06]  /*ef50*/  @!P0 BRA `(.L_x_375) ;  /* 0x00000000009c8947 */ /* 0x001fec0003800000 */
.L_x_384:
[----:B------:R-:W-:Y:S01]  /*ef60*/  IMAD R5, R0, 0x8, R5 ;  /* 0x0000000800057824 */ /* 0x000fe200078e0205 */
[----:B------:R-:W-:-:S07]  /*ef70*/  SHF.L.U32 R0, R2, 0x1f, RZ ;  /* 0x0000001f02007819 */ /* 0x000fce00000006ff */
.L_x_376:
[----:B-1----:R1:W2:Y:S02]  /*ef80*/  SYNCS.PHASECHK.TRANS64.TRYWAIT P0, [R5+URZ], R0 ;  /* 0x00000000050075a7 */ /* 0x0022a4000800017f */
[----:B--2---:R-:W-:Y:S05]  /*ef90*/  @!P0 NANOSLEEP.SYNCS 0x989680 ;  /* 0x009896800000895d */ /* 0x004fea0003900000 */
[----:B------:R-:W2:Y:S02]  /*efa0*/  @!P0 SYNCS.PHASECHK.TRANS64 P0, [R5+URZ], R0 ;  /* 0x00000000050085a7 */ /* 0x000ea4000800007f */
[----:B--2---:R-:W-:Y:S05]  /*efb0*/  @!P0 BRA `(.L_x_376) ;  /* 0xfffffffc00f08947 */ /* 0x004fea000383ffff */
.L_x_373:
[----:B------:R-:W-:Y:S05]  /*efc0*/  BSYNC B0 ;  /* 0x0000000000007941 */ /* 0x000fea0003800000 */
.L_x_372:
[----:B------:R-:W-:Y:S05]  /*efd0*/  EXIT ;  /* 0x000000000000794d */ /* 0x000fea0003800000 */
.L_x_17:
[----:B---3--:R3:W4:Y:S02]  /*efe0*/  SYNCS.PHASECHK.TRANS64.TRYWAIT P1, [R3+URZ], R0 ;  /* 0x00000000030075a7 */ /* 0x008724000802017f */
[----:B----4-:R-:W-:Y:S05]  /*eff0*/  @!P1 NANOSLEEP.SYNCS 0x989680 ;  /* 0x009896800000995d */ /* 0x010fea0003900000 */
[----:B------:R-:W4:Y:S02]  /*f000*/  @!P1 SYNCS.PHASECHK.TRANS64 P1, [R3+URZ], R0 ;  /* 0x00000000030095a7 */ /* 0x000f24000802007f */
[----:B----4-:R-:W-:Y:S05]  /*f010*/  @!P1 BRA `(.L_x_17) ;  /* 0xfffffffc00f09947 */ /* 0x010fea000383ffff */
[----:B------:R-:W-:Y:S05]  /*f020*/  BRA `(.L_x_16) ;  /* 0xffffff2000887947 */ /* 0x000fea000383ffff */
.L_x_22:
[----:B-1----:R1:W2:Y:S02]  /*f030*/  SYNCS.PHASECHK.TRANS64.TRYWAIT P1, [R5+URZ], R4 ;  /* 0x00000004050075a7 */ /* 0x0022a4000802017f */
[----:B--2---:R-:W-:Y:S05]  /*f040*/  @!P1 NANOSLEEP.SYNCS 0x989680 ;  /* 0x009896800000995d */ /* 0x004fea0003900000 */
[----:B------:R-:W2:Y:S02]  /*f050*/  @!P1 SYNCS.PHASECHK.TRANS64 P1, [R5+URZ], R4 ;  /* 0x00000004050095a7 */ /* 0x000ea4000802007f */
[----:B--2---:R-:W-:Y:S05]  /*f060*/  @!P1 BRA `(.L_x_22) ;  /* 0xfffffffc00f09947 */ /* 0x004fea000383ffff */
[----:B------:R-:W-:Y:S05]  /*f070*/  BRA `(.L_x_21) ;  /* 0xffffff4000a07947 */ /* 0x000fea000383ffff */
.L_x_359:
[----:B------:R-:W-:Y:S01]  /*f080*/  BSSY B1, `(.L_x_377) ;  /* 0x0000006000017945 */ /* 0x000fe20003800000 */
[----:B------:R-:W-:-:S07]  /*f090*/  IMAD.MOV.U32 R15, RZ, RZ, -0x1 ;  /* 0xffffffffff0f7424 */ /* 0x000fce00078e00ff */
[----:B------:R-:W-:Y:S05]  /*f0a0*/  WARPSYNC.COLLECTIVE R15, `(.L_x_378) ;  /* 0x000000000f0c7348 */ /* 0x000fea0003c00000 */
[----:B------:R-:W-:Y:S02]  /*f0b0*/  ELECT P6, UR62, PT ;  /* 0x00000000003e782f */ /* 0x000fe400038c0000 */
[----:B------:R-:W-:Y:S01]  /*f0c0*/  MOV R14, UR62 ;  /* 0x0000003e000e7c02 */ /* 0x000fe20008000f00 */
[----:B------:R-:W-:Y:S10]  /*f0d0*/  ENDCOLLECTIVE ;  /* 0x000000000000791b */ /* 0x000ff40003800000 */
.L_x_378:
[----:B------:R-:W-:Y:S05]  /*f0e0*/  BSYNC B1 ;  /* 0x0000000000017941 */ /* 0x000fea0003800000 */
.L_x_377:
[----:B------:R-:W-:Y:S05]  /*f0f0*/  BRA `(.L_x_379) ;  /* 0xfffffff000547947 */ /* 0x000fea000383ffff */
.L_x_362:
[----:B0-----:R0:W1:Y:S02]  /*f100*/  SYNCS.PHASECHK.TRANS64.TRYWAIT P1, [R12+URZ+0x10], R7 ;  /* 0x000010070c0075a7 */ /* 0x001064000802017f */
[----:B-1----:R-:W-:Y:S05]  /*f110*/  @!P1 NANOSLEEP.SYNCS 0x989680 ;  /* 0x009896800000995d */ /* 0x002fea0003900000 */
[----:B------:R-:W1:Y:S02]  /*f120*/  @!P1 SYNCS.PHASECHK.TRANS64 P1, [R12+URZ+0x10], R7 ;  /* 0x000010070c0095a7 */ /* 0x000e64000802007f */
[----:B-1----:R-:W-:Y:S05]  /*f130*/  @!P1 BRA `(.L_x_362) ;  /* 0xfffffffc00f09947 */ /* 0x002fea000383ffff */
[----:B------:R-:W-:Y:S05]  /*f140*/  BRA `(.L_x_380) ;  /* 0xfffffff000887947 */ /* 0x000fea000383ffff */
.L_x_371:
[----:B------:R-:W-:Y:S01]  /*f150*/  BSSY B0, `(.L_x_381) ;  /* 0x0000006000007945 */ /* 0x000fe20003800000 */
[----:B------:R-:W-:-:S07]  /*f160*/  IMAD.MOV.U32 R15, RZ, RZ, -0x1 ;  /* 0xffffffffff0f7424 */ /* 0x000fce00078e00ff */
[----:B------:R-:W-:Y:S05]  /*f170*/  WARPSYNC.COLLECTIVE R15, `(.L_x_382) ;  /* 0x000000000f0c7348 */ /* 0x000fea0003c00000 */
[----:B------:R-:W-:Y:S02]  /*f180*/  ELECT P6, UR62, PT ;  /* 0x00000000003e782f */ /* 0x000fe400038c0000 */
[----:B------:R-:W-:Y:S01]  /*f190*/  MOV R14, UR62 ;  /* 0x0000003e000e7c02 */ /* 0x000fe20008000f00 */
[----:B------:R-:W-:Y:S10]  /*f1a0*/  ENDCOLLECTIVE ;  /* 0x000000000000791b */ /* 0x000ff40003800000 */
.L_x_382:
[----:B------:R-:W-:Y:S05]  /*f1b0*/  BSYNC B0 ;  /* 0x0000000000007941 */ /* 0x000fea0003800000 */
.L_x_381:
[----:B------:R-:W-:Y:S05]  /*f1c0*/  BRA `(.L_x_383) ;  /* 0xfffffffc00187947 */ /* 0x000fea000383ffff */
.L_x_375:
[----:B0-----:R0:W1:Y:S02]  /*f1d0*/  SYNCS.PHASECHK.TRANS64.TRYWAIT P0, [R7+URZ], R4 ;  /* 0x00000004070075a7 */ /* 0x001064000800017f */
[----:B-1----:R-:W-:Y:S05]  /*f1e0*/  @!P0 NANOSLEEP.SYNCS 0x989680 ;  /* 0x009896800000895d */ /* 0x002fea0003900000 */
[----:B------:R-:W1:Y:S02]  /*f1f0*/  @!P0 SYNCS.PHASECHK.TRANS64 P0, [R7+URZ], R4 ;  /* 0x00000004070085a7 */ /* 0x000e64000800007f */
[----:B-1----:R-:W-:Y:S05]  /*f200*/  @!P0 BRA `(.L_x_375) ;  /* 0xfffffffc00f08947 */ /* 0x002fea000383ffff */
[----:B------:R-:W-:Y:S05]  /*f210*/  BRA `(.L_x_384) ;  /* 0xfffffffc00507947 */ /* 0x000fea000383ffff */
.L_x_385:
[----:B------:R-:W-:-:S00]  /*f220*/  BRA `(.L_x_385) ;  /* 0xfffffffc00fc7947 */ /* 0x000fc0000383ffff */
[----:B------:R-:W-:-:S00]  /*f230*/  NOP ;  /* 0x0000000000007918 */ /* 0x000fc00000000000 */
        /* <DEDUP_REMOVED lines=12> */
.L_x_386:


//--------------------- .nv.global.init           --------------------------
	.section	.nv.global.init,"aw",@progbits
.nv.global.init:
	.type		$str$22,@object
	.size		$str$22,($str$23 - $str$22)
$str$22:
        /*0000*/ 	.byte	0x6b, 0x5f, 0x74, 0x69, 0x6c, 0x65, 0x5f, 0x63, 0x6f, 0x75, 0x6e, 0x74, 0x20, 0x3e, 0x3d, 0x20
        /*0010*/ 	.byte	0x31, 0x00
	.type		$str$23,@object
	.size		$str$23,(__unnamed_1 - $str$23)
$str$23:
        /*0012*/ 	.byte	0x2f, 0x74, 0x6d, 0x70, 0x2f, 0x63, 0x75, 0x74, 0x6c, 0x61, 0x73, 0x73, 0x5f, 0x73, 0x77, 0x65
        /*0022*/ 	.byte	0x65, 0x70, 0x5f, 0x73, 0x72, 0x63, 0x2f, 0x69, 0x6e, 0x63, 0x6c, 0x75, 0x64, 0x65, 0x2f, 0x63
        /*0032*/ 	.byte	0x75, 0x74, 0x6c, 0x61, 0x73, 0x73, 0x2f, 0x67, 0x65, 0x6d, 0x6d, 0x2f, 0x63, 0x6f, 0x6c, 0x6c
        /*0042*/ 	.byte	0x65, 0x63, 0x74, 0x69, 0x76, 0x65, 0x2f, 0x73, 0x6d, 0x39, 0x30, 0x5f, 0x6d, 0x6d, 0x61, 0x5f
        /*0052*/ 	.byte	0x74, 0x6d, 0x61, 0x5f, 0x67, 0x6d, 0x6d, 0x61, 0x5f, 0x73, 0x73, 0x5f, 0x77, 0x61, 0x72, 0x70
        /*0062*/ 	.byte	0x73, 0x70, 0x65, 0x63, 0x69, 0x61, 0x6c, 0x69, 0x7a, 0x65, 0x64, 0x2e, 0x68, 0x70, 0x70, 0x00
	.type		__unnamed_1,@object
	.size		__unnamed_1,(.L_0 - __unnamed_1)
__unnamed_1:
        /*0072*/ 	.byte	0x76, 0x6f, 0x69, 0x64, 0x20, 0x63, 0x75, 0x74, 0x6c, 0x61, 0x73, 0x73, 0x3a, 0x3a, 0x67, 0x65
        /* <DEDUP_REMOVED lines=172> */
        /*0b42*/ 	.byte	0x69, 0x74, 0x79, 0x5d, 0x00
.L_0:


//--------------------- .nv.shared._ZN7cutlass13device_kernelINS_4gemm6kernel13GemmUniversalIN4cute5tupleIJiiiiEEENS1_10collective13CollectiveMmaINS1_34MainloopSm90TmaGmmaWarpSpecializedILi2ENS5_IJNS4_1CILi1EEESB_SB_EEENS1_35KernelTmaWarpSpecializedCooperativeEEENS5_IJNSA_ILi192EEENSA_ILi160EEENSA_ILi256EEEEEEaNS5_IJlSB_lEEEaSJ_NS4_8TiledMMAINS4_8MMA_AtomIJNS4_4SM904GMMA26MMA_64x32x32_S32S8S8_SS_TNEEEENS4_6LayoutINS5_IJNSA_ILi2EEESB_SB_EEENS5_IJSB_NSA_ILi0EEEST_EEEEENS5_IJNS4_10UnderscoreESW_SW_EEEEENS4_13SM90_TMA_LOADENS4_14ComposedLayoutINS4_7SwizzleILi3ELi4ELi3EEENS4_18smem_ptr_flag_bitsILi8EEENSQ_INS5_IJNSA_ILi8EEENSA_ILi128EEEEEENS5_IJS16_SB_EEEEEEEvNS4_8identityESZ_S1A_vS1B_EENS_8epilogue10collective6detail29Sm90TmaWarpSpecializedAdapterINS1E_15DefaultEpilogueIaSJ_SJ_NS1D_6thread17LinearCombinationIaLi1EiiLNS1I_9ScaleType4KindE0ELNS_15FloatRoundStyleE2EaEENS1_15EpilogueDefaultEEEEEvvEEEEvNT_6ParamsE --------------------------
	.section	.nv.shared._ZN7cutlass13device_kernelINS_4gemm6kernel13GemmUniversalIN4cute5tupleIJiiiiEEENS1_10collective13CollectiveMmaINS1_34MainloopSm90TmaGmmaWarpSpecializedILi2ENS5_IJNS4_1CILi1EEESB_SB_EEENS1_35KernelTmaWarpSpecializedCooperativeEEENS5_IJNSA_ILi192EEENSA_ILi160EEENSA_ILi256EEEEEEaNS5_IJlSB_lEEEaSJ_NS4_8TiledMMAINS4_8MMA_AtomIJNS4_4SM904GMMA26MMA_64x32x32_S32S8S8_SS_TNEEEENS4_6LayoutINS5_IJNSA_ILi2EEESB_SB_EEENS5_IJSB_NSA_ILi0EEEST_EEEEENS5_IJNS4_10UnderscoreESW_SW_EEEEENS4_13SM90_TMA_LOADENS4_14ComposedLayoutINS4_7SwizzleILi3ELi4ELi3EEENS4_18smem_ptr_flag_bitsILi8EEENSQ_INS5_IJNSA_ILi8EEENSA_ILi128EEEEEENS5_IJS16_SB_EEEEEEEvNS4_8identityESZ_S1A_vS1B_EENS_8epilogue10collective6detail29Sm90TmaWarpSpecializedAdapterINS1E_15DefaultEpilogueIaSJ_SJ_NS1D_6thread17LinearCombinationIaLi1EiiLNS1I_9ScaleType4KindE0ELNS_15FloatRoundStyleE2EaEENS1_15EpilogueDefaultEEEEEvvEEEEvNT_6ParamsE,"aw",@nobits
	.sectionflags	@""
	.align	16
	.zero		1024


//--------------------- .nv.shared.reserved.0     --------------------------
	.section	.nv.shared.reserved.0,"aw",@nobits
	.weak		__nv_reservedSMEM_offset_0_alias
	.size		__nv_reservedSMEM_offset_0_alias, 0, 0
	.other		__nv_reservedSMEM_offset_0_alias,@"STO_CUDA_RESERVED_SHARED STV_DEFAULT"
__nv_reservedSMEM_offset_0_alias:
	.zero		0


//--------------------- .nv.global                --------------------------
	.section	.nv.global,"aw",@nobits
.nv.global:
	.type		_ZN40_INTERNAL_d8d780b4_4_k_cu_040c8050_165754cute1_E,@object
	.size		_ZN40_INTERNAL_d8d780b4_4_k_cu_040c8050_165754cute1_E,(_ZN40_INTERNAL_d8d780b4_4_k_cu_040c8050_165754cuda3std3__45__cpo6cbeginE - _ZN40_INTERNAL_d8d780b4_4_k_cu_040c8050_165754cute1_E)
_ZN40_INTERNAL_d8d780b4_4_k_cu_040c8050_165754cute1_E:
	.zero		1
	.type		_ZN40_INTERNAL_d8d780b4_4_k_cu_040c8050_165754cuda3std3__45__cpo6cbeginE,@object
	.size		_ZN40_INTERNAL_d8d780b4_4_k_cu_040c8050_165754cuda3std3__45__cpo6cbeginE,(_ZN40_INTERNAL_d8d780b4_4_k_cu_040c8050_165754cuda3std3__48in_placeE - _ZN40_INTERNAL_d8d780b4_4_k_cu_040c8050_165754cuda3std3__45__cpo6cbeginE)
_ZN40_INTERNAL_d8d780b4_4_k_cu_040c8050_165754cuda3std3__45__cpo6cbeginE:
	.zero		1
	.type		_ZN40_INTERNAL_d8d780b4_4_k_cu_040c8050_165754cuda3std3__48in_placeE,@object
	.size		_ZN40_INTERNAL_d8d780b4_4_k_cu_040c8050_165754cuda3std3__48in_placeE,(_ZN40_INTERNAL_d8d780b4_4_k_cu_040c8050_165754cuda3std6ranges3__45__cpo9iter_moveE - _ZN40_INTERNAL_d8d780b4_4_k_cu_040c8050_165754cuda3std3__48in_placeE)
_ZN40_INTERNAL_d8d780b4_4_k_cu_040c8050_165754cuda3std3__48in_placeE:
	.zero		1
	.type		_ZN40_INTERNAL_d8d780b4_4_k_cu_040c8050_165754cuda3std6ranges3__45__cpo9iter_moveE,@object
	.size		_ZN40_INTERNAL_d8d780b4_4_k_cu_040c8050_165754cuda3std6ranges3__45__cpo9iter_moveE,(_ZN40_INTERNAL_d8d780b4_4_k_cu_040c8050_165754cuda3std3__45__cpo5beginE - _ZN40_INTERNAL_d8d780b4_4_k_cu_040c8050_165754cuda3std6ranges3__45__cpo9iter_moveE)
_ZN40_INTERNAL_d8d780b4_4_k_cu_040c8050_165754cuda3std6ranges3__45__cpo9iter_moveE:
	.zero		1
	.type		_ZN40_INTERNAL_d8d780b4_4_k_cu_040c8050_165754cuda3std3__45__cpo5beginE,@object
	.size		_ZN40_INTERNAL_d8d780b4_4_k_cu_040c8050_165754cuda3std3__45__cpo5beginE,(_ZN40_INTERNAL_d8d780b4_4_k_cu_040c8050_165754cuda3std3__442_GLOBAL__N__d8d780b4_4_k_cu_040c8050_165756ignoreE - _ZN40_INTERNAL_d8d780b4_4_k_cu_040c8050_165754cuda3std3__45__cpo5beginE)
_ZN40_INTERNAL_d8d780b4_4_k_cu_040c8050_165754cuda3std3__45__cpo5beginE:
	.zero		1
	.type		_ZN40_INTERNAL_d8d780b4_4_k_cu_040c8050_165754cuda3std3__442_GLOBAL__N__d8d780b4_4_k_cu_040c8050_165756ignoreE,@object
	.size		_ZN40_INTERNAL_d8d780b4_4_k_cu_040c8050_165754cuda3std3__442_GLOBAL__N__d8d780b4_4_k_cu_040c8050_165756ignoreE,(_ZN40_INTERNAL_d8d780b4_4_k_cu_040c8050_165754cute7productE - _ZN40_INTERNAL_d8d780b4_4_k_cu_040c8050_165754cuda3std3__442_GLOBAL__N__d8d780b4_4_k_cu_040c8050_165756ignoreE)
_ZN40_INTERNAL_d8d780b4_4_k_cu_040c8050_165754cuda3std3__442_GLOBAL__N__d8d780b4_4_k_cu_040c8050_165756ignoreE:
	.zero		1
	.type		_ZN40_INTERNAL_d8d780b4_4_k_cu_040c8050_165754cute7productE,@object
	.size		_ZN40_INTERNAL_d8d780b4_4_k_cu_040c8050_165754cute7productE,(_ZN40_INTERNAL_d8d780b4_4_k_cu_040c8050_165754cuda3std3__45__cpo3endE - _ZN40_INTERNAL_d8d780b4_4_k_cu_040c8050_165754cute7productE)
_ZN40_INTERNAL_d8d780b4_4_k_cu_040c8050_165754cute7productE:
	.zero		1
	.type		_ZN40_INTERNAL_d8d780b4_4_k_cu_040c8050_165754cuda3std3__45__cpo3endE,@object
	.size		_ZN40_INTERNAL_d8d780b4_4_k_cu_040c8050_165754cuda3std3__45__cpo3endE,(_ZN40_INTERNAL_d8d780b4_4_k_cu_040c8050_165754cuda3std3__419piecewise_constructE - _ZN40_INTERNAL_d8d780b4_4_k_cu_040c8050_165754cuda3std3__45__cpo3endE)
_ZN40_INTERNAL_d8d780b4_4_k_cu_040c8050_165754cuda3std3__45__cpo3endE:
	.zero		1
	.type		_ZN40_INTERNAL_d8d780b4_4_k_cu_040c8050_165754cuda3std3__419piecewise_constructE,@object
	.size		_ZN40_INTERNAL_d8d780b4_4_k_cu_040c8050_165754cuda3std3__419piecewise_constructE,(_ZN40_INTERNAL_d8d780b4_4_k_cu_040c8050_165754cuda3std3__45__cpo4cendE - _ZN40_INTERNAL_d8d780b4_4_k_cu_040c8050_165754cuda3std3__419piecewise_constructE)
_ZN40_INTERNAL_d8d780b4_4_k_cu_040c8050_165754cuda3std3__419piecewise_constructE:
	.zero		1
	.type		_ZN40_INTERNAL_d8d780b4_4_k_cu_040c8050_165754cuda3std3__45__cpo4cendE,@object
	.size		_ZN40_INTERNAL_d8d780b4_4_k_cu_040c8050_165754cuda3std3__45__cpo4cendE,(_ZN40_INTERNAL_d8d780b4_4_k_cu_040c8050_165754cuda3std6ranges3__45__cpo4swapE - _ZN40_INTERNAL_d8d780b4_4_k_cu_040c8050_165754cuda3std3__45__cpo4cendE)
_ZN40_INTERNAL_d8d780b4_4_k_cu_040c8050_165754cuda3std3__45__cpo4cendE:
	.zero		1
	.type		_ZN40_INTERNAL_d8d780b4_4_k_cu_040c8050_165754cuda3std6ranges3__45__cpo4swapE,@object
	.size		_ZN40_INTERNAL_d8d780b4_4_k_cu_040c8050_165754cuda3std6ranges3__45__cpo4swapE,(.L_8 - _ZN40_INTERNAL_d8d780b4_4_k_cu_040c8050_165754cuda3std6ranges3__45__cpo4swapE)
_ZN40_INTERNAL_d8d780b4_4_k_cu_040c8050_165754cuda3std6ranges3__45__cpo4swapE:
	.zero		1
.L_8:


//--------------------- .nv.constant0._ZN7cutlass13device_kernelINS_4gemm6kernel13GemmUniversalIN4cute5tupleIJiiiiEEENS1_10collective13CollectiveMmaINS1_34MainloopSm90TmaGmmaWarpSpecializedILi2ENS5_IJNS4_1CILi1EEESB_SB_EEENS1_35KernelTmaWarpSpecializedCooperativeEEENS5_IJNSA_ILi192EEENSA_ILi160EEENSA_ILi256EEEEEEaNS5_IJlSB_lEEEaSJ_NS4_8TiledMMAINS4_8MMA_AtomIJNS4_4SM904GMMA26MMA_64x32x32_S32S8S8_SS_TNEEEENS4_6LayoutINS5_IJNSA_ILi2EEESB_SB_EEENS5_IJSB_NSA_ILi0EEEST_EEEEENS5_IJNS4_10UnderscoreESW_SW_EEEEENS4_13SM90_TMA_LOADENS4_14ComposedLayoutINS4_7SwizzleILi3ELi4ELi3EEENS4_18smem_ptr_flag_bitsILi8EEENSQ_INS5_IJNSA_ILi8EEENSA_ILi128EEEEEENS5_IJS16_SB_EEEEEEEvNS4_8identityESZ_S1A_vS1B_EENS_8epilogue10collective6detail29Sm90TmaWarpSpecializedAdapterINS1E_15DefaultEpilogueIaSJ_SJ_NS1D_6thread17LinearCombinationIaLi1EiiLNS1I_9ScaleType4KindE0ELNS_15FloatRoundStyleE2EaEENS1_15EpilogueDefaultEEEEEvvEEEEvNT_6ParamsE --------------------------
	.section	.nv.constant0._ZN7cutlass13device_kernelINS_4gemm6kernel13GemmUniversalIN4cute5tupleIJiiiiEEENS1_10collective13CollectiveMmaINS1_34MainloopSm90TmaGmmaWarpSpecializedILi2ENS5_IJNS4_1CILi1EEESB_SB_EEENS1_35KernelTmaWarpSpecializedCooperativeEEENS5_IJNSA_ILi192EEENSA_ILi160EEENSA_ILi256EEEEEEaNS5_IJlSB_lEEEaSJ_NS4_8TiledMMAINS4_8MMA_AtomIJNS4_4SM904GMMA26MMA_64x32x32_S32S8S8_SS_TNEEEENS4_6LayoutINS5_IJNSA_ILi2EEESB_SB_EEENS5_IJSB_NSA_ILi0EEEST_EEEEENS5_IJNS4_10UnderscoreESW_SW_EEEEENS4_13SM90_TMA_LOADENS4_14ComposedLayoutINS4_7SwizzleILi3ELi4ELi3EEENS4_18smem_ptr_flag_bitsILi8EEENSQ_INS5_IJNSA_ILi8EEENSA_ILi128EEEEEENS5_IJS16_SB_EEEEEEEvNS4_8identityESZ_S1A_vS1B_EENS_8epilogue10collective6detail29Sm90TmaWarpSpecializedAdapterINS1E_15DefaultEpilogueIaSJ_SJ_NS1D_6thread17LinearCombinationIaLi1EiiLNS1I_9ScaleType4KindE0ELNS_15FloatRoundStyleE2EaEENS1_15EpilogueDefaultEEEEEvvEEEEvNT_6ParamsE,"a",@progbits
	.sectionflags	@""
	.align	4
.nv.constant0._ZN7cutlass13device_kernelINS_4gemm6kernel13GemmUniversalIN4cute5tupleIJiiiiEEENS1_10collective13CollectiveMmaINS1_34MainloopSm90TmaGmmaWarpSpecializedILi2ENS5_IJNS4_1CILi1EEESB_SB_EEENS1_35KernelTmaWarpSpecializedCooperativeEEENS5_IJNSA_ILi192EEENSA_ILi160EEENSA_ILi256EEEEEEaNS5_IJlSB_lEEEaSJ_NS4_8TiledMMAINS4_8MMA_AtomIJNS4_4SM904GMMA26MMA_64x32x32_S32S8S8_SS_TNEEEENS4_6LayoutINS5_IJNSA_ILi2EEESB_SB_EEENS5_IJSB_NSA_ILi0EEEST_EEEEENS5_IJNS4_10UnderscoreESW_SW_EEEEENS4_13SM90_TMA_LOADENS4_14ComposedLayoutINS4_7SwizzleILi3ELi4ELi3EEENS4_18smem_ptr_flag_bitsILi8EEENSQ_INS5_IJNSA_ILi8EEENSA_ILi128EEEEEENS5_IJS16_SB_EEEEEEEvNS4_8identityESZ_S1A_vS1B_EENS_8epilogue10collective6detail29Sm90TmaWarpSpecializedAdapterINS1E_15DefaultEpilogueIaSJ_SJ_NS1D_6thread17LinearCombinationIaLi1EiiLNS1I_9ScaleType4KindE0ELNS_15FloatRoundStyleE2EaEENS1_15EpilogueDefaultEEEEEvvEEEEvNT_6ParamsE:
	.zero		1664


//--------------------- SYMBOLS --------------------------

	.type		.nv.reservedSmem.offset0,@object
	.size		.nv.reservedSmem.offset0,0x4
	.type		__assertfail,@function
